
	.version 1.4
.target sm_10, map_f64_to_f32

	


	
	


	
	
	
	
	
	
	

.file	1	"<command-line>"
.file	2	"/tmp/tmpxft_000039fa_00000000-18_libor.compute_10.cudafe2.gpu"
.file	3	"/usr/lib/gcc/x86_64-linux-gnu/4.4.7/include/stddef.h"
.file	4	"/usr/local/cuda/include/crt/device_runtime.h"
.file	5	"/usr/local/cuda/include/host_defines.h"
.file	6	"/usr/local/cuda/include/builtin_types.h"
.file	7	"/usr/local/cuda/include/device_types.h"
.file	8	"/usr/local/cuda/include/driver_types.h"
.file	9	"/usr/local/cuda/include/surface_types.h"
.file	10	"/usr/local/cuda/include/texture_types.h"
.file	11	"/usr/local/cuda/include/vector_types.h"
.file	12	"/usr/local/cuda/include/device_launch_parameters.h"
.file	13	"/usr/local/cuda/include/crt/storage_class.h"
.file	14	"libor.cu"
.file	15	"/usr/local/cuda/include/common_functions.h"
.file	16	"/usr/local/cuda/include/math_functions.h"
.file	17	"/usr/local/cuda/include/math_constants.h"
.file	18	"/usr/local/cuda/include/device_functions.h"
.file	19	"/usr/local/cuda/include/sm_11_atomic_functions.h"
.file	20	"/usr/local/cuda/include/sm_12_atomic_functions.h"
.file	21	"/usr/local/cuda/include/sm_13_double_functions.h"
.file	22	"/usr/local/cuda/include/sm_20_atomic_functions.h"
.file	23	"/usr/local/cuda/include/sm_20_intrinsics.h"
.file	24	"/usr/local/cuda/include/sm_30_intrinsics.h"
.file	25	"/usr/local/cuda/include/surface_functions.h"
.file	26	"/usr/local/cuda/include/texture_fetch_functions.h"
.file	27	"/usr/local/cuda/include/math_functions_dbl_ptx1.h"

.const .s32 N;
.const .s32 Nmat;
.const .s32 Nopt;
.const .f32 delta;
.const .align 4 .b8 maturities[60];
.const .align 4 .b8 swaprates[60];
.const .align 4 .b8 lambda[320];

.entry _Z28Pathcalc_Portfolio_KernelGPUPfS_ (
.param .u64 __cudaparm__Z28Pathcalc_Portfolio_KernelGPUPfS__d_v,
.param .u64 __cudaparm__Z28Pathcalc_Portfolio_KernelGPUPfS__d_Lb)
{
.reg .u16 %rh<5>;
.reg .u32 %r<70>;
.reg .u64 %rd<69>;
.reg .f32 %f<89>;
.reg .f64 %fd<34>;
.reg .pred %p<28>;
.local .align 4 .b8 __cuda___cuda_local_var_16548_32_non_const_S_b_16456[160];
.local .align 4 .b8 __cuda___cuda_local_var_16548_16_non_const_S_176616[160];
.local .align 4 .b8 __cuda___cuda_local_var_16649_16_non_const_L2_336776[13120];
.local .align 4 .b8 __cuda___cuda_local_var_16548_23_non_const_B_b_1345613896[160];
.local .align 4 .b8 __cuda___cuda_local_var_16548_9_non_const_B_1361614056[160];
.local .align 4 .b8 __cuda___cuda_local_var_16649_26_non_const_z_1377614216[320];
.local .align 4 .b8 __cuda___cuda_local_var_16649_9_non_const_L_1409614536[320];
.loc	14	198	0
$LDWbegin__Z28Pathcalc_Portfolio_KernelGPUPfS_:
.loc	14	209	0
mov.u16 %rh1, %ntid.x;
mov.u16 %rh2, %ctaid.x;
mul.wide.u16 %r1, %rh2, %rh1;
cvt.u32.u16 %r2, %tid.x;
add.u32 %r3, %r2, %r1;
mov.s32 %r4, %r3;
mov.u32 %r5, 4095;
setp.gt.s32 %p1, %r3, %r5;
@%p1 bra $Lt_0_16130;
ld.const.s32 %r6, [N];
mov.s32 %r7, 0;
setp.gt.s32 %p2, %r6, %r7;
ld.const.s32 %r8, [Nmat];
mov.s32 %r9, 0;
setp.gt.s32 %p3, %r8, %r9;
sub.s32 %r10, %r6, %r8;
ld.const.s32 %r11, [Nopt];
mov.s32 %r12, 0;
setp.gt.s32 %p4, %r11, %r12;
setp.lt.s32 %p5, %r8, %r6;
sub.s32 %r13, %r8, 1;
mov.u16 %rh3, %nctaid.x;
mul.wide.u16 %r14, %rh3, %rh1;
mov.s32 %r15, 0;
setp.gt.s32 %p6, %r10, %r15;
sub.s32 %r16, %r10, 1;
cvt.s64.s32 %rd1, %r3;
mul.wide.s32 %rd2, %r3, 4;
cvt.s64.u32 %rd3, %r14;
mov.s32 %r17, 0;
setp.ge.s32 %p7, %r13, %r17;
mov.s32 %r18, 0;
setp.ge.s32 %p8, %r16, %r18;
ld.param.u64 %rd4, [__cudaparm__Z28Pathcalc_Portfolio_KernelGPUPfS__d_v];
add.u64 %rd5, %rd4, %rd2;
mul.wide.u32 %rd6, %r14, 4;
ld.param.u64 %rd7, [__cudaparm__Z28Pathcalc_Portfolio_KernelGPUPfS__d_Lb];
add.u64 %rd8, %rd7, %rd2;
mov.u64 %rd9, __cuda___cuda_local_var_16548_32_non_const_S_b_16456;
mov.u64 %rd10, swaprates;
mov.u64 %rd11, __cuda___cuda_local_var_16548_16_non_const_S_176616;
mov.u64 %rd12, maturities;
mov.u64 %rd13, __cuda___cuda_local_var_16649_16_non_const_L2_336776;
mov.u64 %rd14, lambda;
mov.u64 %rd15, __cuda___cuda_local_var_16548_23_non_const_B_b_1345613896;
mov.u64 %rd16, __cuda___cuda_local_var_16548_9_non_const_B_1361614056;
mov.u64 %rd17, __cuda___cuda_local_var_16649_26_non_const_z_1377614216;
mov.u64 %rd18, __cuda___cuda_local_var_16649_9_non_const_L_1409614536;
$Lt_0_16642:

	@!%p2 bra $Lt_0_17922;
mov.s32 %r19, %r6;
mov.u64 %rd19, __cuda___cuda_local_var_16649_26_non_const_z_1377614216;
mov.u64 %rd20, __cuda___cuda_local_var_16649_9_non_const_L_1409614536;
mov.s32 %r20, 0;
mov.s32 %r21, %r19;
$Lt_0_17410:

	.loc	14	213	0
mov.f32 %f1, 0f3e99999a; 
	st.local.f32 [%rd19+0], %f1;
.loc	14	214	0
mov.f32 %f2, 0f3d4ccccd; 
	st.local.f32 [%rd20+0], %f2;
add.s32 %r20, %r20, 1;
add.u64 %rd20, %rd20, 4;
add.u64 %rd19, %rd19, 4;
setp.ne.s32 %p9, %r6, %r20;
@%p9 bra $Lt_0_17410;
$Lt_0_16898:
.loc	14	216	0
@!%p2 bra $Lt_0_17922;
mov.s32 %r22, %r6;
mov.u64 %rd21, __cuda___cuda_local_var_16649_9_non_const_L_1409614536;
mov.u64 %rd22, __cuda___cuda_local_var_16649_16_non_const_L2_336776;
mov.s32 %r23, 0;
mov.s32 %r24, %r22;
$Lt_0_18434:

	.loc	14	57	0
ld.local.f32 %f3, [%rd21+0];
st.local.f32 [%rd22+0], %f3;
add.s32 %r23, %r23, 1;
add.u64 %rd22, %rd22, 4;
add.u64 %rd21, %rd21, 4;
setp.ne.s32 %p10, %r6, %r23;
@%p10 bra $Lt_0_18434;
$Lt_0_17922:
@!%p3 bra $Lt_0_18946;
mov.s32 %r25, %r8;
mov.s32 %r26, 0;
mov.s32 %r27, %r25;
$Lt_0_19458:

	.loc	14	63	0
add.s32 %r28, %r26, 1;
mov.s32 %r23, %r28;
setp.ge.s32 %p11, %r28, %r6;
@%p11 bra $Lt_0_19714;
sub.s32 %r29, %r6, %r26;
sub.s32 %r30, %r29, 1;
ld.const.f32 %f4, [delta];
sqrt.approx.f32 %f5, %f4;
mul.lo.s32 %r31, %r6, %r26;
add.s32 %r32, %r31, %r6;
cvt.s64.s32 %rd23, %r28;
mul.wide.s32 %rd24, %r28, 4;
add.u64 %rd21, %rd18, %rd24;
cvt.s64.s32 %rd25, %r26;
mul.wide.s32 %rd26, %r26, 4;
add.u64 %rd27, %rd17, %rd26;
ld.local.f32 %f6, [%rd27+0];
mul.f32 %f7, %f5, %f6;
cvt.f64.f32 %fd1, %f7;
mov.f32 %f8, 0f00000000; 
	mov.s32 %r33, %r30;
$Lt_0_20226:

	.loc	14	64	0
sub.s32 %r34, %r23, %r26;
cvt.s64.s32 %rd28, %r34;
mul.wide.s32 %rd29, %r34, 4;
add.u64 %rd30, %rd14, %rd29;
ld.const.f32 %f9, [%rd30+-4];
.loc	14	66	0
mul.f32 %f10, %f4, %f9;
ld.local.f32 %f11, [%rd21+0];
mul.f32 %f12, %f10, %f11;
mul.f32 %f13, %f11, %f4;
cvt.f64.f32 %fd2, %f13;
mov.f64 %fd3, 0d3ff0000000000000;	
	add.f64 %fd4, %fd2, %fd3;
cvt.rn.f32.f64 %f14, %fd4;
div.approx.f32 %f15, %f12, %f14;
add.f32 %f8, %f8, %f15;
.loc	14	68	0
mul.f32 %f16, %f10, %f8;
cvt.f64.f32 %fd5, %f16;
cvt.f64.f32 %fd6, %f9;
cvt.f64.f32 %fd7, %f10;
mov.f64 %fd8, 0d3fe0000000000000;	
	mul.f64 %fd9, %fd7, %fd8;
sub.f64 %fd10, %fd1, %fd9;
mad.rn.f64 %fd11, %fd6, %fd10, %fd5;
cvt.rn.f32.f64 %f17, %fd11;
mov.f32 %f18, 0f3fb8aa3b; 
	mul.f32 %f19, %f17, %f18;
ex2.approx.f32 %f20, %f19;
mul.f32 %f21, %f11, %f20;
st.local.f32 [%rd21+0], %f21;
.loc	14	71	0
add.s32 %r35, %r32, %r23;
cvt.s64.s32 %rd31, %r35;
mul.wide.s32 %rd32, %r35, 4;
add.u64 %rd33, %rd13, %rd32;
st.local.f32 [%rd33+0], %f21;
add.s32 %r23, %r23, 1;
add.u64 %rd21, %rd21, 4;
setp.ne.s32 %p12, %r6, %r23;
@%p12 bra $Lt_0_20226;
$Lt_0_19714:
mov.s32 %r26, %r28;
setp.ne.s32 %p13, %r28, %r8;
@%p13 bra $Lt_0_19458;
$Lt_0_18946:
.loc	14	217	0
@!%p6 bra $Lt_0_22018;
mov.s32 %r36, %r10;
mov.s32 %r37, %r8;
cvt.s64.s32 %rd34, %r8;
mov.u64 %rd35, __cuda___cuda_local_var_16548_9_non_const_B_1361614056;
mov.u64 %rd36, __cuda___cuda_local_var_16548_16_non_const_S_176616;
mul.wide.s32 %rd37, %r8, 4;
add.u64 %rd38, %rd18, %rd37;
ld.const.f32 %f22, [delta];
mov.f32 %f23, 0f00000000; 
	mov.f32 %f24, 0f3f800000; 
	mov.s32 %r38, %r36;
$Lt_0_21506:

	.loc	14	109	0
mov.f32 %f4, %f22;
ld.local.f32 %f25, [%rd38+0];
mul.f32 %f26, %f25, %f4;
cvt.f64.f32 %fd12, %f26;
mov.f64 %fd13, 0d3ff0000000000000;	
	add.f64 %fd14, %fd12, %fd13;
cvt.rn.f32.f64 %f27, %fd14;
div.approx.f32 %f24, %f24, %f27;
.loc	14	110	0
mad.f32 %f23, %f4, %f24, %f23;
.loc	14	111	0
st.local.f32 [%rd35+0], %f24;
.loc	14	112	0
st.local.f32 [%rd36+0], %f23;
add.s32 %r37, %r37, 1;
add.u64 %rd38, %rd38, 4;
add.u64 %rd36, %rd36, 4;
add.u64 %rd35, %rd35, 4;
setp.ne.s32 %p14, %r37, %r6;
@%p14 bra $Lt_0_21506;
$Lt_0_20994:
@!%p6 bra $Lt_0_22018;
mov.s32 %r39, %r10;
mov.u64 %rd39, __cuda___cuda_local_var_16548_23_non_const_B_b_1345613896;
mov.u64 %rd40, __cuda___cuda_local_var_16548_32_non_const_S_b_16456;
mov.s32 %r40, 0;
mov.s32 %r41, %r39;
$Lt_0_22530:

	.loc	14	118	0
mov.f32 %f28, 0f00000000; 
	st.local.f32 [%rd39+0], %f28;
.loc	14	119	0
mov.f32 %f29, 0f00000000; 
	st.local.f32 [%rd40+0], %f29;
add.s32 %r40, %r40, 1;
add.u64 %rd40, %rd40, 4;
add.u64 %rd39, %rd39, 4;
setp.ne.s32 %p15, %r10, %r40;
@%p15 bra $Lt_0_22530;
$Lt_0_22018:
@!%p4 bra $Lt_0_33282;
mov.s32 %r42, %r11;
mov.s64 %rd41, %rd12;
mov.s64 %rd42, %rd10;
mov.s32 %r43, 0;
mov.f32 %f30, 0f00000000; 
	mov.s32 %r44, %r42;
$Lt_0_23554:

	.loc	14	124	0
ld.const.s32 %r45, [%rd41+0];
ld.const.f32 %f31, [%rd42+0];
cvt.s64.s32 %rd43, %r45;
mul.wide.s32 %rd44, %r45, 4;
add.u64 %rd45, %rd44, %rd16;
ld.local.f32 %f32, [%rd45+-4];
add.u64 %rd46, %rd44, %rd11;
ld.local.f32 %f33, [%rd46+-4];
mad.f32 %f34, %f31, %f33, %f32;
cvt.f64.f32 %fd15, %f34;
mov.f64 %fd16, 0dbff0000000000000;	
	add.f64 %fd17, %fd15, %fd16;
cvt.rn.f32.f64 %f35, %fd17;
mov.f32 %f36, 0f00000000; 
	setp.lt.f32 %p16, %f35, %f36;
@!%p16 bra $Lt_0_23810;
.loc	14	126	0
mov.f32 %f37, 0fc2c80000; 
	mad.f32 %f30, %f37, %f35, %f30;
.loc	14	127	0
add.u64 %rd47, %rd44, %rd9;
ld.local.f32 %f38, [%rd47+-4];
mov.f32 %f39, 0fc2c80000; 
	mad.f32 %f40, %f31, %f39, %f38;
st.local.f32 [%rd47+-4], %f40;
.loc	14	128	0
add.u64 %rd48, %rd44, %rd15;
ld.local.f32 %f41, [%rd48+-4];
mov.f32 %f42, 0fc2c80000; 
	add.f32 %f43, %f41, %f42;
st.local.f32 [%rd48+-4], %f43;
$Lt_0_23810:
add.s32 %r43, %r43, 1;
add.u64 %rd42, %rd42, 4;
add.u64 %rd41, %rd41, 4;
setp.ne.s32 %p17, %r43, %r11;
@%p17 bra $Lt_0_23554;
bra.uni $Lt_0_23042;
$Lt_0_33282:
mov.f32 %f30, 0f00000000; 
$Lt_0_23042:
@!%p8 bra $Lt_0_24578;
mov.s32 %r46, %r10;
add.s32 %r37, %r16, %r8;
cvt.s64.s32 %rd49, %r16;
mul.wide.s32 %rd50, %r16, 4;
add.u64 %rd39, %rd50, %rd15;
add.u64 %rd40, %rd50, %rd9;
add.u64 %rd35, %rd50, %rd16;
cvt.s64.s32 %rd51, %r37;
mul.wide.s32 %rd52, %r37, 4;
add.u64 %rd38, %rd18, %rd52;
ld.const.f32 %f22, [delta];
mov.s32 %r47, %r46;
$Lt_0_25090:

	.loc	14	134	0
ld.local.f32 %f44, [%rd40+0];
mov.f32 %f4, %f22;
ld.local.f32 %f45, [%rd39+0];
mad.f32 %f46, %f44, %f4, %f45;
st.local.f32 [%rd39+0], %f46;
.loc	14	135	0
ld.local.f32 %f47, [%rd38+0];
mul.f32 %f48, %f47, %f4;
cvt.f64.f32 %fd18, %f48;
mov.f64 %fd19, 0d3ff0000000000000;	
	add.f64 %fd20, %fd18, %fd19;
cvt.rn.f32.f64 %f49, %fd20;
div.approx.f32 %f50, %f4, %f49;
ld.local.f32 %f51, [%rd35+0];
mul.f32 %f52, %f51, %f46;
mul.f32 %f53, %f50, %f52;
neg.f32 %f54, %f53;
st.local.f32 [%rd38+0], %f54;
setp.le.s32 %p18, %r37, %r8;
@%p18 bra $Lt_0_25346;
.loc	14	137	0
ld.local.f32 %f55, [%rd40+-4];
add.f32 %f56, %f55, %f44;
st.local.f32 [%rd40+-4], %f56;
.loc	14	138	0
ld.local.f32 %f57, [%rd39+-4];
mul.f32 %f58, %f54, %f4;
cvt.f64.f32 %fd21, %f58;
mov.f64 %fd22, 0d3ff0000000000000;	
	add.f64 %fd23, %fd21, %fd22;
cvt.rn.f32.f64 %f59, %fd23;
div.approx.f32 %f60, %f46, %f59;
add.f32 %f61, %f57, %f60;
st.local.f32 [%rd39+-4], %f61;
$Lt_0_25346:
sub.s32 %r37, %r37, 1;
sub.u64 %rd38, %rd38, 4;
sub.u64 %rd35, %rd35, 4;
sub.u64 %rd40, %rd40, 4;
sub.u64 %rd39, %rd39, 4;
setp.ne.s32 %p19, %r37, %r13;
@%p19 bra $Lt_0_25090;
$Lt_0_24578:
@!%p3 bra $Lt_0_33794;
mov.s32 %r48, %r8;
mov.u64 %rd53, __cuda___cuda_local_var_16649_9_non_const_L_1409614536;
ld.const.f32 %f22, [delta];
mov.s32 %r43, 0;
mov.f32 %f24, 0f3f800000; 
	mov.s32 %r49, %r48;
$Lt_0_26626:

	.loc	14	145	0
ld.local.f32 %f62, [%rd53+0];
mul.f32 %f63, %f62, %f22;
cvt.f64.f32 %fd24, %f63;
mov.f64 %fd25, 0d3ff0000000000000;	
	add.f64 %fd26, %fd24, %fd25;
cvt.rn.f32.f64 %f64, %fd26;
div.full.f32 %f24, %f24, %f64;
add.s32 %r43, %r43, 1;
add.u64 %rd53, %rd53, 4;
setp.ne.s32 %p20, %r8, %r43;
@%p20 bra $Lt_0_26626;
bra.uni $Lt_0_26114;
$Lt_0_33794:
mov.f32 %f24, 0f3f800000; 
$Lt_0_26114:
.loc	14	147	0
mul.f32 %f30, %f30, %f24;
@!%p3 bra $Lt_0_27138;
mov.s32 %r50, %r8;
ld.const.f32 %f4, [delta];
mul.f32 %f65, %f4, %f30;
neg.f32 %f66, %f65;
mov.u64 %rd53, __cuda___cuda_local_var_16649_9_non_const_L_1409614536;
mov.s32 %r43, 0;
mov.s32 %r51, %r50;
$Lt_0_27650:

	.loc	14	150	0
ld.local.f32 %f67, [%rd53+0];
mul.f32 %f68, %f67, %f4;
cvt.f64.f32 %fd27, %f68;
mov.f64 %fd28, 0d3ff0000000000000;	
	add.f64 %fd29, %fd27, %fd28;
cvt.rn.f32.f64 %f69, %fd29;
div.full.f32 %f70, %f66, %f69;
st.local.f32 [%rd53+0], %f70;
add.s32 %r43, %r43, 1;
add.u64 %rd53, %rd53, 4;
setp.ne.s32 %p21, %r8, %r43;
@%p21 bra $Lt_0_27650;
$Lt_0_27138:
.loc	14	153	0
mov.s32 %r43, %r8;
@!%p5 bra $Lt_0_28162;
mov.s32 %r52, %r10;
cvt.s64.s32 %rd54, %r8;
mul.wide.s32 %rd55, %r8, 4;
add.u64 %rd53, %rd18, %rd55;
mov.s32 %r53, %r52;
$Lt_0_28674:

	.loc	14	154	0
ld.local.f32 %f71, [%rd53+0];
mul.f32 %f72, %f71, %f24;
st.local.f32 [%rd53+0], %f72;
add.s32 %r43, %r43, 1;
add.u64 %rd53, %rd53, 4;
setp.ne.s32 %p22, %r6, %r43;
@%p22 bra $Lt_0_28674;
$Lt_0_28162:
.loc	14	217	0
st.global.f32 [%rd5+0], %f30;
.loc	14	84	0
mov.s32 %r54, %r13;
@!%p7 bra $Lt_0_29186;
mov.s32 %r55, %r8;
sub.s32 %r56, %r6, 1;
mov.s32 %r57, %r55;
$Lt_0_29698:

	setp.le.s32 %p23, %r56, %r54;
@%p23 bra $Lt_0_29954;
sub.s32 %r58, %r6, %r54;
sub.s32 %r59, %r58, 1;
sub.s32 %r60, %r56, %r54;
mul.lo.s32 %r61, %r6, %r54;
cvt.s64.s32 %rd56, %r56;
mul.wide.s32 %rd57, %r56, 4;
add.u64 %rd58, %rd18, %rd57;
cvt.s64.s32 %rd59, %r60;
mul.wide.s32 %rd60, %r60, 4;
add.u64 %rd61, %rd14, %rd60;
add.s32 %r62, %r61, %r56;
cvt.s64.s32 %rd62, %r62;
mul.wide.s32 %rd63, %r62, 4;
add.u64 %rd64, %rd13, %rd63;
add.s32 %r63, %r61, %r6;
add.s32 %r64, %r56, %r63;
cvt.s64.s32 %rd65, %r64;
mul.wide.s32 %rd66, %r64, 4;
add.u64 %rd67, %rd13, %rd66;
ld.const.f32 %f22, [delta];
mov.f32 %f73, 0f00000000; 
	mov.s32 %r65, %r59;
$Lt_0_30466:

	.loc	14	87	0
ld.local.f32 %f74, [%rd58+0];
ld.const.f32 %f75, [%rd61+-4];
ld.local.f32 %f76, [%rd67+0];
mul.f32 %f77, %f75, %f76;
mad.f32 %f73, %f74, %f77, %f73;
.loc	14	88	0
ld.local.f32 %f78, [%rd64+0];
mov.f32 %f4, %f22;
mul.f32 %f79, %f78, %f4;
cvt.f64.f32 %fd30, %f79;
mov.f64 %fd31, 0d3ff0000000000000;	
	add.f64 %fd32, %fd30, %fd31;
cvt.rn.f32.f64 %f80, %fd32;
div.approx.f32 %f81, %f4, %f80;
.loc	14	89	0
mul.f32 %f82, %f75, %f73;
mul.f32 %f83, %f81, %f82;
mul.f32 %f84, %f81, %f83;
div.approx.f32 %f85, %f76, %f78;
mad.f32 %f86, %f74, %f85, %f84;
st.local.f32 [%rd58+0], %f86;
sub.u64 %rd67, %rd67, 4;
sub.u64 %rd64, %rd64, 4;
sub.s32 %r60, %r60, 1;
sub.u64 %rd61, %rd61, 4;
sub.u64 %rd58, %rd58, 4;
mov.u32 %r66, 0;
setp.ne.s32 %p24, %r60, %r66;
@%p24 bra $Lt_0_30466;
$Lt_0_29954:
sub.s32 %r54, %r54, 1;
mov.u32 %r67, -1;
setp.ne.s32 %p25, %r54, %r67;
@%p25 bra $Lt_0_29698;
$Lt_0_29186:
.loc	14	219	0
ld.local.f32 %f87, [__cuda___cuda_local_var_16649_9_non_const_L_1409614536+316];
st.global.f32 [%rd8+0], %f87;
add.s32 %r4, %r4, %r14;
add.u64 %rd8, %rd8, %rd6;
add.u64 %rd5, %rd5, %rd6;
mov.u32 %r68, 4095;
setp.le.s32 %p26, %r4, %r68;
@%p26 bra $Lt_0_16642;
$Lt_0_16130:
.loc	14	221	0
exit;
$LDWend__Z28Pathcalc_Portfolio_KernelGPUPfS_:
} 

.entry _Z29Pathcalc_Portfolio_KernelGPU2Pf (
.param .u64 __cudaparm__Z29Pathcalc_Portfolio_KernelGPU2Pf_d_v)
{
.reg .u16 %rh<5>;
.reg .u32 %r<38>;
.reg .u64 %rd<37>;
.reg .f32 %f<38>;
.reg .f64 %fd<26>;
.reg .pred %p<16>;
.local .align 4 .b8 __cuda___cuda_local_var_16611_27_non_const_B_1614864[160];
.local .align 4 .b8 __cuda___cuda_local_var_16675_9_non_const_L_17615024[320];
.local .align 4 .b8 __cuda___cuda_local_var_16611_34_non_const_S_49615344[160];
.local .align 4 .b8 __cuda___cuda_local_var_16675_16_non_const_z_65615504[320];
.loc	14	224	0
$LDWbegin__Z29Pathcalc_Portfolio_KernelGPU2Pf:
.loc	14	234	0
mov.u16 %rh1, %ntid.x;
mov.u16 %rh2, %ctaid.x;
mul.wide.u16 %r1, %rh2, %rh1;
cvt.u32.u16 %r2, %tid.x;
add.u32 %r3, %r2, %r1;
mov.s32 %r4, %r3;
mov.u32 %r5, 4095;
setp.gt.s32 %p1, %r3, %r5;
@%p1 bra $Lt_1_8194;
ld.const.s32 %r6, [N];
mov.s32 %r7, 0;
setp.gt.s32 %p2, %r6, %r7;
ld.const.s32 %r8, [Nmat];
mov.s32 %r9, 0;
setp.gt.s32 %p3, %r8, %r9;
setp.lt.s32 %p4, %r8, %r6;
ld.const.s32 %r10, [Nopt];
mov.s32 %r11, 0;
setp.gt.s32 %p5, %r10, %r11;
mov.u16 %rh3, %nctaid.x;
mul.wide.u16 %r12, %rh3, %rh1;
cvt.s64.u32 %rd1, %r12;
ld.param.u64 %rd2, [__cudaparm__Z29Pathcalc_Portfolio_KernelGPU2Pf_d_v];
cvt.s64.s32 %rd3, %r3;
mul.wide.s32 %rd4, %r3, 4;
add.u64 %rd5, %rd2, %rd4;
mul.wide.u32 %rd6, %r12, 4;
mov.u64 %rd7, swaprates;
mov.u64 %rd8, maturities;
mov.u64 %rd9, __cuda___cuda_local_var_16611_27_non_const_B_1614864;
mov.u64 %rd10, __cuda___cuda_local_var_16675_9_non_const_L_17615024;
mov.u64 %rd11, lambda;
mov.u64 %rd12, __cuda___cuda_local_var_16611_34_non_const_S_49615344;
mov.u64 %rd13, __cuda___cuda_local_var_16675_16_non_const_z_65615504;
$Lt_1_8706:

	@!%p2 bra $Lt_1_8962;
mov.s32 %r13, %r6;
mov.u64 %rd14, __cuda___cuda_local_var_16675_16_non_const_z_65615504;
mov.u64 %rd15, __cuda___cuda_local_var_16675_9_non_const_L_17615024;
mov.s32 %r14, 0;
mov.s32 %r15, %r13;
$Lt_1_9474:

	.loc	14	238	0
mov.f32 %f1, 0f3e99999a; 
	st.local.f32 [%rd14+0], %f1;
.loc	14	239	0
mov.f32 %f2, 0f3d4ccccd; 
	st.local.f32 [%rd15+0], %f2;
add.s32 %r14, %r14, 1;
add.u64 %rd15, %rd15, 4;
add.u64 %rd14, %rd14, 4;
setp.ne.s32 %p6, %r14, %r6;
@%p6 bra $Lt_1_9474;
$Lt_1_8962:
.loc	14	241	0
@!%p3 bra $Lt_1_9986;
mov.s32 %r16, %r8;
mov.s32 %r17, 0;
mov.s32 %r18, %r16;
$Lt_1_10498:

	.loc	14	38	0
add.s32 %r19, %r17, 1;
mov.s32 %r20, %r19;
setp.ge.s32 %p7, %r19, %r6;
@%p7 bra $Lt_1_10754;
sub.s32 %r21, %r6, %r17;
sub.s32 %r22, %r21, 1;
ld.const.f32 %f3, [delta];
sqrt.approx.f32 %f4, %f3;
cvt.s64.s32 %rd16, %r19;
mul.wide.s32 %rd17, %r19, 4;
add.u64 %rd18, %rd10, %rd17;
cvt.s64.s32 %rd19, %r17;
mul.wide.s32 %rd20, %r17, 4;
add.u64 %rd21, %rd13, %rd20;
ld.local.f32 %f5, [%rd21+0];
mul.f32 %f6, %f4, %f5;
cvt.f64.f32 %fd1, %f6;
mov.f32 %f7, 0f00000000; 
	mov.s32 %r23, %r22;
$Lt_1_11266:

	.loc	14	39	0
sub.s32 %r24, %r20, %r17;
cvt.s64.s32 %rd22, %r24;
mul.wide.s32 %rd23, %r24, 4;
add.u64 %rd24, %rd11, %rd23;
ld.const.f32 %f8, [%rd24+-4];
.loc	14	41	0
mul.f32 %f9, %f8, %f3;
ld.local.f32 %f10, [%rd18+0];
mul.f32 %f11, %f9, %f10;
mul.f32 %f12, %f10, %f3;
cvt.f64.f32 %fd2, %f12;
mov.f64 %fd3, 0d3ff0000000000000;	
	add.f64 %fd4, %fd2, %fd3;
cvt.rn.f32.f64 %f13, %fd4;
div.approx.f32 %f14, %f11, %f13;
add.f32 %f7, %f7, %f14;
.loc	14	43	0
mul.f32 %f15, %f9, %f7;
cvt.f64.f32 %fd5, %f15;
cvt.f64.f32 %fd6, %f8;
cvt.f64.f32 %fd7, %f9;
mov.f64 %fd8, 0d3fe0000000000000;	
	mul.f64 %fd9, %fd7, %fd8;
sub.f64 %fd10, %fd1, %fd9;
mad.rn.f64 %fd11, %fd6, %fd10, %fd5;
cvt.rn.f32.f64 %f16, %fd11;
mov.f32 %f17, 0f3fb8aa3b; 
	mul.f32 %f18, %f16, %f17;
ex2.approx.f32 %f19, %f18;
mul.f32 %f20, %f10, %f19;
st.local.f32 [%rd18+0], %f20;
add.s32 %r20, %r20, 1;
add.u64 %rd18, %rd18, 4;
setp.ne.s32 %p8, %r20, %r6;
@%p8 bra $Lt_1_11266;
$Lt_1_10754:
mov.s32 %r17, %r19;
setp.ne.s32 %p9, %r19, %r8;
@%p9 bra $Lt_1_10498;
$Lt_1_9986:
.loc	14	242	0
@!%p4 bra $Lt_1_12034;
sub.s32 %r25, %r6, %r8;
mov.s32 %r26, %r25;
mov.s32 %r27, 0;
cvt.s64.s32 %rd25, %r8;
mul.wide.s32 %rd26, %r8, 4;
add.u64 %rd27, %rd10, %rd26;
mov.s64 %rd28, %rd9;
mov.s64 %rd29, %rd12;
ld.const.f32 %f3, [delta];
mov.f32 %f21, 0f00000000; 
	mov.f32 %f22, 0f3f800000; 
	mov.s32 %r28, %r26;
$Lt_1_12546:

	.loc	14	172	0
ld.local.f32 %f23, [%rd27+0];
mul.f32 %f24, %f23, %f3;
cvt.f64.f32 %fd12, %f24;
mov.f64 %fd13, 0d3ff0000000000000;	
	add.f64 %fd14, %fd12, %fd13;
cvt.rn.f32.f64 %f25, %fd14;
div.full.f32 %f22, %f22, %f25;
.loc	14	173	0
mad.f32 %f21, %f3, %f22, %f21;
.loc	14	174	0
st.local.f32 [%rd28+0], %f22;
.loc	14	175	0
st.local.f32 [%rd29+0], %f21;
add.s32 %r27, %r27, 1;
add.u64 %rd29, %rd29, 4;
add.u64 %rd28, %rd28, 4;
add.u64 %rd27, %rd27, 4;
setp.ne.s32 %p10, %r27, %r25;
@%p10 bra $Lt_1_12546;
$Lt_1_12034:
@!%p5 bra $Lt_1_16642;
mov.s32 %r29, %r10;
mov.s64 %rd30, %rd8;
mov.s64 %rd31, %rd7;
mov.s32 %r30, 0;
mov.f32 %f26, 0f00000000; 
	mov.s32 %r31, %r29;
$Lt_1_13570:

	.loc	14	182	0
ld.const.s32 %r32, [%rd30+0];
cvt.s64.s32 %rd32, %r32;
mul.wide.s32 %rd33, %r32, 4;
add.u64 %rd34, %rd33, %rd9;
ld.local.f32 %f27, [%rd34+-4];
ld.const.f32 %f28, [%rd31+0];
add.u64 %rd35, %rd33, %rd12;
ld.local.f32 %f29, [%rd35+-4];
mad.f32 %f30, %f28, %f29, %f27;
cvt.f64.f32 %fd15, %f30;
mov.f64 %fd16, 0dbff0000000000000;	
	add.f64 %fd17, %fd15, %fd16;
cvt.rn.f32.f64 %f31, %fd17;
.loc	14	181	0
cvt.f64.f32 %fd18, %f26;
cvt.f64.f32 %fd19, %f31;
mov.f64 %fd20, 0dc059000000000000;	
	mad.rn.f64 %fd21, %fd19, %fd20, %fd18;
cvt.rn.f32.f64 %f32, %fd21;
mov.f32 %f33, 0f00000000; 
	setp.lt.f32 %p11, %f31, %f33;
selp.f32 %f26, %f32, %f26, %p11;
add.s32 %r30, %r30, 1;
add.u64 %rd31, %rd31, 4;
add.u64 %rd30, %rd30, 4;
setp.ne.s32 %p12, %r30, %r10;
@%p12 bra $Lt_1_13570;
bra.uni $Lt_1_13058;
$Lt_1_16642:
mov.f32 %f26, 0f00000000; 
$Lt_1_13058:
@!%p3 bra $Lt_1_16898;
mov.s32 %r33, %r8;
mov.u64 %rd27, __cuda___cuda_local_var_16675_9_non_const_L_17615024;
ld.const.f32 %f3, [delta];
mov.s32 %r34, 0;
mov.f32 %f22, 0f3f800000; 
	mov.s32 %r35, %r33;
$Lt_1_14594:

	.loc	14	190	0
ld.local.f32 %f34, [%rd27+0];
mul.f32 %f35, %f34, %f3;
cvt.f64.f32 %fd22, %f35;
mov.f64 %fd23, 0d3ff0000000000000;	
	add.f64 %fd24, %fd22, %fd23;
cvt.rn.f32.f64 %f36, %fd24;
div.full.f32 %f22, %f22, %f36;
add.s32 %r34, %r34, 1;
add.u64 %rd27, %rd27, 4;
setp.ne.s32 %p13, %r8, %r34;
@%p13 bra $Lt_1_14594;
bra.uni $Lt_1_14082;
$Lt_1_16898:
mov.f32 %f22, 0f3f800000; 
$Lt_1_14082:
.loc	14	192	0
mul.f32 %f26, %f26, %f22;
.loc	14	242	0
st.global.f32 [%rd5+0], %f26;
add.s32 %r4, %r4, %r12;
add.u64 %rd5, %rd5, %rd6;
mov.u32 %r36, 4095;
setp.le.s32 %p14, %r4, %r36;
@%p14 bra $Lt_1_8706;
$Lt_1_8194:
.loc	14	244	0
exit;
$LDWend__Z29Pathcalc_Portfolio_KernelGPU2Pf:
} 



// ===== COMPILED SASS (sm_100) =====

	.target	sm_100

	.elftype	@"ET_EXEC"


//--------------------- .note.nv.tkinfo           --------------------------
	.section	.note.nv.tkinfo,"",@"SHT_NOTE"
	.sectionflags	@"SHF_NOTE_NV_TKINFO"
	.tkinfo
        /*0018*/ 	.word	0x00000002
        /*0030*/ 	.string	""
        /*0030*/ 	.string	"ptxas"
        /*0030*/ 	.string	"Cuda compilation tools, release 13.0, V13.0.88"
        /*0030*/ 	.string	"Build cuda_13.0.r13.0/compiler.36424714_0"
        /*0030*/ 	.string	"-arch sm_100 "



//--------------------- .note.nv.cuinfo           --------------------------
	.section	.note.nv.cuinfo,"",@"SHT_NOTE"
	.sectionflags	@"SHF_NOTE_NV_CUINFO"
        /*0018*/ 	.short	0x0002
        /*001a*/ 	.short	0x000a
        /*001c*/ 	.short	0x0082
	.zero		2


//--------------------- .nv.info                  --------------------------
	.section	.nv.info,"",@"SHT_CUDA_INFO"
	.align	4


	//----- nvinfo : EIATTR_REGCOUNT
	.align		4
        /*0000*/ 	.byte	0x04, 0x2f
        /*0002*/ 	.short	(.L_8 - .L_7)
	.align		4
.L_7:
        /*0004*/ 	.word	index@(_Z28Pathcalc_Portfolio_KernelGPUPfS_)
        /*0008*/ 	.word	0x0000001f


	//----- nvinfo : EIATTR_FRAME_SIZE
	.align		4
.L_8:
        /*000c*/ 	.byte	0x04, 0x11
        /*000e*/ 	.short	(.L_10 - .L_9)
	.align		4
.L_9:
        /*0010*/ 	.word	index@(_Z28Pathcalc_Portfolio_KernelGPUPfS_)
        /*0014*/ 	.word	0x00003840


	//----- nvinfo : EIATTR_REGCOUNT
	.align		4
.L_10:
        /*0018*/ 	.byte	0x04, 0x2f
        /*001a*/ 	.short	(.L_12 - .L_11)
	.align		4
.L_11:
        /*001c*/ 	.word	index@(_Z29Pathcalc_Portfolio_KernelGPU2Pf)
        /*0020*/ 	.word	0x00000020


	//----- nvinfo : EIATTR_FRAME_SIZE
	.align		4
.L_12:
        /*0024*/ 	.byte	0x04, 0x11
        /*0026*/ 	.short	(.L_14 - .L_13)
	.align		4
.L_13:
        /*0028*/ 	.word	index@(_Z29Pathcalc_Portfolio_KernelGPU2Pf)
        /*002c*/ 	.word	0x000003c0


	//----- nvinfo : EIATTR_MIN_STACK_SIZE
	.align		4
.L_14:
        /*0030*/ 	.byte	0x04, 0x12
        /*0032*/ 	.short	(.L_16 - .L_15)
	.align		4
.L_15:
        /*0034*/ 	.word	index@(_Z29Pathcalc_Portfolio_KernelGPU2Pf)
        /*0038*/ 	.word	0x000003c0


	//----- nvinfo : EIATTR_MIN_STACK_SIZE
	.align		4
.L_16:
        /*003c*/ 	.byte	0x04, 0x12
        /*003e*/ 	.short	(.L_18 - .L_17)
	.align		4
.L_17:
        /*0040*/ 	.word	index@(_Z28Pathcalc_Portfolio_KernelGPUPfS_)
        /*0044*/ 	.word	0x00003840
.L_18:


//--------------------- .nv.compat                --------------------------
	.section	.nv.compat,"",@"SHT_CUDA_COMPAT_INFO"
	.align	4
        /*0000*/ 	.byte	0x02, 0x09, 0x00, 0x00, 0x02, 0x02, 0x01, 0x00, 0x02, 0x05, 0x05, 0x00, 0x03, 0x07, 0x01, 0x01
        /*0010*/ 	.byte	0x02, 0x03, 0x00, 0x00, 0x02, 0x06, 0x01, 0x00, 0x04, 0x0b, 0x08, 0x00, 0x01, 0x00, 0x00, 0x00
        /*0020*/ 	.byte	0x00, 0x00, 0x00, 0x00


//--------------------- .nv.info._Z29Pathcalc_Portfolio_KernelGPU2Pf --------------------------
	.section	.nv.info._Z29Pathcalc_Portfolio_KernelGPU2Pf,"",@"SHT_CUDA_INFO"
	.sectionflags	@""
	.align	4


	//----- nvinfo : EIATTR_CUDA_API_VERSION
	.align		4
        /*0000*/ 	.byte	0x04, 0x37
        /*0002*/ 	.short	(.L_20 - .L_19)
.L_19:
        /*0004*/ 	.word	0x00000082


	//----- nvinfo : EIATTR_KPARAM_INFO
	.align		4
.L_20:
        /*0008*/ 	.byte	0x04, 0x17
        /*000a*/ 	.short	(.L_22 - .L_21)
.L_21:
        /*000c*/ 	.word	0x00000000
        /*0010*/ 	.short	0x0000
        /*0012*/ 	.short	0x0000
        /*0014*/ 	.byte	0x00, 0xf0, 0x21, 0x00


	//----- nvinfo : EIATTR_SPARSE_MMA_MASK
	.align		4
.L_22:
        /*0018*/ 	.byte	0x03, 0x50
        /*001a*/ 	.short	0x0000


	//----- nvinfo : EIATTR_MAXREG_COUNT
	.align		4
        /*001c*/ 	.byte	0x03, 0x1b
        /*001e*/ 	.short	0x00ff


	//----- nvinfo : EIATTR_MERCURY_ISA_VERSION
	.align		4
        /*0020*/ 	.byte	0x03, 0x5f
        /*0022*/ 	.short	0x0101


	//----- nvinfo : EIATTR_VRC_CTA_INIT_COUNT
	.align		4
        /*0024*/ 	.byte	0x02, 0x4a
	.zero		1
	.zero		1


	//----- nvinfo : EIATTR_EXIT_INSTR_OFFSETS
	.align		4
        /*0028*/ 	.byte	0x04, 0x1c
        /*002a*/ 	.short	(.L_24 - .L_23)


	//   ....[0]....
.L_23:
        /*002c*/ 	.word	0x000000a0


	//   ....[1]....
        /*0030*/ 	.word	0x00002aa0


	//----- nvinfo : EIATTR_CRS_STACK_SIZE
	.align		4
.L_24:
        /*0034*/ 	.byte	0x04, 0x1e
        /*0036*/ 	.short	(.L_26 - .L_25)
.L_25:
        /*0038*/ 	.word	0x00000000


	//----- nvinfo : EIATTR_CBANK_PARAM_SIZE
	.align		4
.L_26:
        /*003c*/ 	.byte	0x03, 0x19
        /*003e*/ 	.short	0x0008


	//----- nvinfo : EIATTR_PARAM_CBANK
	.align		4
        /*0040*/ 	.byte	0x04, 0x0a
        /*0042*/ 	.short	(.L_28 - .L_27)
	.align		4
.L_27:
        /*0044*/ 	.word	index@(.nv.constant0._Z29Pathcalc_Portfolio_KernelGPU2Pf)
        /*0048*/ 	.short	0x0380
        /*004a*/ 	.short	0x0008


	//----- nvinfo : EIATTR_SW_WAR
	.align		4
.L_28:
        /*004c*/ 	.byte	0x04, 0x36
        /*004e*/ 	.short	(.L_30 - .L_29)
.L_29:
        /*0050*/ 	.word	0x00000008
.L_30:


//--------------------- .nv.info._Z28Pathcalc_Portfolio_KernelGPUPfS_ --------------------------
	.section	.nv.info._Z28Pathcalc_Portfolio_KernelGPUPfS_,"",@"SHT_CUDA_INFO"
	.sectionflags	@""
	.align	4


	//----- nvinfo : EIATTR_CUDA_API_VERSION
	.align		4
        /*0000*/ 	.byte	0x04, 0x37
        /*0002*/ 	.short	(.L_32 - .L_31)
.L_31:
        /*0004*/ 	.word	0x00000082


	//----- nvinfo : EIATTR_KPARAM_INFO
	.align		4
.L_32:
        /*0008*/ 	.byte	0x04, 0x17
        /*000a*/ 	.short	(.L_34 - .L_33)
.L_33:
        /*000c*/ 	.word	0x00000000
        /*0010*/ 	.short	0x0001
        /*0012*/ 	.short	0x0008
        /*0014*/ 	.byte	0x00, 0xf0, 0x21, 0x00


	//----- nvinfo : EIATTR_KPARAM_INFO
	.align		4
.L_34:
        /*0018*/ 	.byte	0x04, 0x17
        /*001a*/ 	.short	(.L_36 - .L_35)
.L_35:
        /*001c*/ 	.word	0x00000000
        /*0020*/ 	.short	0x0000
        /*0022*/ 	.short	0x0000
        /*0024*/ 	.byte	0x00, 0xf0, 0x21, 0x00


	//----- nvinfo : EIATTR_SPARSE_MMA_MASK
	.align		4
.L_36:
        /*0028*/ 	.byte	0x03, 0x50
        /*002a*/ 	.short	0x0000


	//----- nvinfo : EIATTR_MAXREG_COUNT
	.align		4
        /*002c*/ 	.byte	0x03, 0x1b
        /*002e*/ 	.short	0x00ff


	//----- nvinfo : EIATTR_MERCURY_ISA_VERSION
	.align		4
        /*0030*/ 	.byte	0x03, 0x5f
        /*0032*/ 	.short	0x0101


	//----- nvinfo : EIATTR_VRC_CTA_INIT_COUNT
	.align		4
        /*0034*/ 	.byte	0x02, 0x4a
	.zero		1
	.zero		1


	//----- nvinfo : EIATTR_EXIT_INSTR_OFFSETS
	.align		4
        /*0038*/ 	.byte	0x04, 0x1c
        /*003a*/ 	.short	(.L_38 - .L_37)


	//   ....[0]....
.L_37:
        /*003c*/ 	.word	0x000000c0


	//   ....[1]....
        /*0040*/ 	.word	0x00005a90


	//----- nvinfo : EIATTR_CRS_STACK_SIZE
	.align		4
.L_38:
        /*0044*/ 	.byte	0x04, 0x1e
        /*0046*/ 	.short	(.L_40 - .L_39)
.L_39:
        /*0048*/ 	.word	0x00000000


	//----- nvinfo : EIATTR_CBANK_PARAM_SIZE
	.align		4
.L_40:
        /*004c*/ 	.byte	0x03, 0x19
        /*004e*/ 	.short	0x0010


	//----- nvinfo : EIATTR_PARAM_CBANK
	.align		4
        /*0050*/ 	.byte	0x04, 0x0a
        /*0052*/ 	.short	(.L_42 - .L_41)
	.align		4
.L_41:
        /*0054*/ 	.word	index@(.nv.constant0._Z28Pathcalc_Portfolio_KernelGPUPfS_)
        /*0058*/ 	.short	0x0380
        /*005a*/ 	.short	0x0010


	//----- nvinfo : EIATTR_SW_WAR
	.align		4
.L_42:
        /*005c*/ 	.byte	0x04, 0x36
        /*005e*/ 	.short	(.L_44 - .L_43)
.L_43:
        /*0060*/ 	.word	0x00000008
.L_44:


//--------------------- .nv.callgraph             --------------------------
	.section	.nv.callgraph,"",@"SHT_CUDA_CALLGRAPH"
	.align	4
	.sectionentsize	8
	.align		4
        /*0000*/ 	.word	0x00000000
	.align		4
        /*0004*/ 	.word	0xffffffff
	.align		4
        /*0008*/ 	.word	0x00000000
	.align		4
        /*000c*/ 	.word	0xfffffffe
	.align		4
        /*0010*/ 	.word	0x00000000
	.align		4
        /*0014*/ 	.word	0xfffffffd
	.align		4
        /*0018*/ 	.word	0x00000000
	.align		4
        /*001c*/ 	.word	0xfffffffc


//--------------------- .nv.constant3             --------------------------
	.section	.nv.constant3,"a",@progbits
	.align	4
.nv.constant3:
	.type		N,@object
	.size		N,(Nmat - N)
N:
	.zero		4
	.type		Nmat,@object
	.size		Nmat,(Nopt - Nmat)
Nmat:
	.zero		4
	.type		Nopt,@object
	.size		Nopt,(delta - Nopt)
Nopt:
	.zero		4
	.type		delta,@object
	.size		delta,(maturities - delta)
delta:
	.zero		4
	.type		maturities,@object
	.size		maturities,(swaprates - maturities)
maturities:
	.zero		60
	.type		swaprates,@object
	.size		swaprates,(lambda - swaprates)
swaprates:
	.zero		60
	.type		lambda,@object
	.size		lambda,(.L_6 - lambda)
lambda:
	.zero		320
.L_6:


//--------------------- .text._Z29Pathcalc_Portfolio_KernelGPU2Pf --------------------------
	.section	.text._Z29Pathcalc_Portfolio_KernelGPU2Pf,"ax",@progbits
	.align	128
.text._Z29Pathcalc_Portfolio_KernelGPU2Pf:
        .type           _Z29Pathcalc_Portfolio_KernelGPU2Pf,@function
        .size           _Z29Pathcalc_Portfolio_KernelGPU2Pf,(.L_x_108 - _Z29Pathcalc_Portfolio_KernelGPU2Pf)
        .other          _Z29Pathcalc_Portfolio_KernelGPU2Pf,@"STO_CUDA_ENTRY STV_DEFAULT"
_Z29Pathcalc_Portfolio_KernelGPU2Pf:
[----:B------:R-:W0:Y:S01]  /*0000*/  LDC R1, c[0x0][0x37c] ;  /* 0x0000df00ff017b82 */ /* 0x000e220000000800 */
[----:B------:R-:W1:Y:S01]  /*0010*/  S2R R3, SR_CTAID.X ;  /* 0x0000000000037919 */ /* 0x000e620000002500 */
[----:B------:R-:W2:Y:S01]  /*0020*/  LDCU UR4, c[0x0][0x360] ;  /* 0x00006c00ff0477ac */ /* 0x000ea20008000800 */
[----:B0-----:R-:W-:Y:S01]  /*0030*/  IADD3 R1, PT, PT, R1, -0x3c0, RZ ;  /* 0xfffffc4001017810 */ /* 0x001fe20007ffe0ff */
[----:B------:R-:W0:Y:S01]  /*0040*/  S2R R0, SR_TID.X ;  /* 0x0000000000007919 */ /* 0x000e220000002100 */
[----:B--2---:R-:W-:Y:S01]  /*0050*/  ULOP3.LUT UR4, UR4, 0xffff, URZ, 0xc0, !UPT ;  /* 0x0000ffff04047892 */ /* 0x004fe2000f8ec0ff */
[----:B-1----:R-:W-:Y:S02]  /*0060*/  LOP3.LUT R3, R3, 0xffff, RZ, 0xc0, !PT ;  /* 0x0000ffff03037812 */ /* 0x002fe400078ec0ff */
[----:B0-----:R-:W-:-:S05]  /*0070*/  LOP3.LUT R0, R0, 0xffff, RZ, 0xc0, !PT ;  /* 0x0000ffff00007812 */ /* 0x001fca00078ec0ff */
[----:B------:R-:W-:-:S05]  /*0080*/  IMAD R16, R3, UR4, R0 ;  /* 0x0000000403107c24 */ /* 0x000fca000f8e0200 */
[----:B------:R-:W-:-:S13]  /*0090*/  ISETP.GT.AND P0, PT, R16, 0xfff, PT ;  /* 0x00000fff1000780c */ /* 0x000fda0003f04270 */
[----:B------:R-:W-:Y:S05]  /*00a0*/  @P0 EXIT ;  /* 0x000000000000094d */ /* 0x000fea0003800000 */
[----:B------:R-:W0:Y:S01]  /*00b0*/  LDC R17, c[0x0][0x370] ;  /* 0x0000dc00ff117b82 */ /* 0x000e220000000800 */
[----:B------:R-:W1:Y:S01]  /*00c0*/  LDCU.64 UR6, c[0x3][URZ] ;  /* 0x00c00000ff0677ac */ /* 0x000e620008000a00 */
[C---:B------:R-:W-:Y:S02]  /*00d0*/  IADD3 R15, PT, PT, R1.reuse, 0x320, RZ ;  /* 0x00000320010f7810 */ /* 0x040fe40007ffe0ff */
[C---:B------:R-:W-:Y:S01]  /*00e0*/  IADD3 R14, PT, PT, R1.reuse, 0x1e0, RZ ;  /* 0x000001e0010e7810 */ /* 0x040fe20007ffe0ff */
[----:B------:R-:W2:Y:S01]  /*00f0*/  LDCU UR5, c[0x3][0x8] ;  /* 0x00c00100ff0577ac */ /* 0x000ea20008000800 */
[----:B------:R-:W-:Y:S02]  /*0100*/  IADD3 R0, PT, PT, R1, 0x140, RZ ;  /* 0x0000014001007810 */ /* 0x000fe40007ffe0ff */
[----:B------:R-:W3:Y:S01]  /*0110*/  LDC.64 R2, c[0x0][0x380] ;  /* 0x0000e000ff027b82 */ /* 0x000ee20000000a00 */
[----:B------:R-:W4:Y:S01]  /*0120*/  LDCU.64 UR8, c[0x0][0x358] ;  /* 0x00006b00ff0877ac */ /* 0x000f220008000a00 */
[----:B-1----:R-:W-:-:S02]  /*0130*/  UISETP.GT.AND UP0, UPT, UR6, URZ, UPT ;  /* 0x000000ff0600728c */ /* 0x002fc4000bf04270 */
[----:B------:R-:W-:Y:S02]  /*0140*/  UISETP.GT.AND UP2, UPT, UR7, URZ, UPT ;  /* 0x000000ff0700728c */ /* 0x000fe4000bf44270 */
[----:B--2---:R-:W-:Y:S01]  /*0150*/  UISETP.GT.AND UP3, UPT, UR5, URZ, UPT ;  /* 0x000000ff0500728c */ /* 0x004fe2000bf64270 */
[----:B0-----:R-:W-:Y:S01]  /*0160*/  LOP3.LUT R17, R17, 0xffff, RZ, 0xc0, !PT ;  /* 0x0000ffff11117812 */ /* 0x001fe200078ec0ff */
[----:B------:R-:W-:Y:S01]  /*0170*/  UISETP.GE.AND UP1, UPT, UR7, UR6, UPT ;  /* 0x000000060700728c */ /* 0x000fe2000bf26270 */
[----:B------:R-:W-:Y:S02]  /*0180*/  PLOP3.LUT P1, PT, PT, PT, UP0, 0x80, 0x8 ;  /* 0x000000000008781c */ /* 0x000fe40003f2f008 */
[----:B------:R-:W-:Y:S01]  /*0190*/  PLOP3.LUT P2, PT, PT, PT, UP2, 0x80, 0x8 ;  /* 0x000000000008781c */ /* 0x000fe20003f4f028 */
[----:B------:R-:W-:Y:S01]  /*01a0*/  IMAD R17, R17, UR4, RZ ;  /* 0x0000000411117c24 */ /* 0x000fe2000f8e02ff */
[----:B------:R-:W-:Y:S01]  /*01b0*/  PLOP3.LUT P3, PT, PT, PT, UP3, 0x80, 0x8 ;  /* 0x000000000008781c */ /* 0x000fe20003f6f038 */
[----:B---34-:R-:W-:-:S12]  /*01c0*/  IMAD.WIDE R2, R16, 0x4, R2 ;  /* 0x0000000410027825 */ /* 0x018fd800078e0202 */
.L_x_34:
[----:B------:R-:W-:Y:S04]  /*01d0*/  BSSY.RECONVERGENT B0, `(.L_x_0) ;  /* 0x0000036000007945 */ /* 0x000fe80003800200 */
[----:B0--3--:R-:W-:Y:S05]  /*01e0*/  @!P1 BRA `(.L_x_1) ;  /* 0x0000000000d09947 */ /* 0x009fea0003800000 */
[----:B------:R-:W0:Y:S01]  /*01f0*/  LDCU UR6, c[0x3][URZ] ;  /* 0x00c00000ff0677ac */ /* 0x000e220008000800 */
[----:B------:R-:W-:Y:S02]  /*0200*/  IADD3 R5, PT, PT, R1, 0x1e0, RZ ;  /* 0x000001e001057810 */ /* 0x000fe40007ffe0ff */
[----:B------:R-:W-:Y:S01]  /*0210*/  MOV R4, R1 ;  /* 0x0000000100047202 */ /* 0x000fe20000000f00 */
[----:B------:R-:W-:Y:S01]  /*0220*/  UMOV UR4, URZ ;  /* 0x000000ff00047c82 */ /* 0x000fe20008000000 */
[----:B0-----:R-:W-:-:S06]  /*0230*/  UISETP.GT.AND UP0, UPT, UR6, URZ, UPT ;  /* 0x000000ff0600728c */ /* 0x001fcc000bf04270 */
[----:B------:R-:W-:-:S13]  /*0240*/  PLOP3.LUT P1, PT, PT, PT, UP0, 0x80, 0x8 ;  /* 0x000000000008781c */ /* 0x000fda0003f2f008 */
[----:B------:R-:W-:Y:S05]  /*0250*/  @!P1 BRA `(.L_x_2) ;  /* 0x0000000000909947 */ /* 0x000fea0003800000 */
[----:B------:R-:W-:Y:S02]  /*0260*/  UIADD3 UR5, UPT, UPT, -UR4, UR6, URZ ;  /* 0x0000000604057290 */ /* 0x000fe4000fffe1ff */
[----:B------:R-:W-:Y:S02]  /*0270*/  UPLOP3.LUT UP0, UPT, UPT, UPT, UPT, 0x80, 0x8 ;  /* 0x000000000008789c */ /* 0x000fe40003f0f070 */
[----:B------:R-:W-:-:S09]  /*0280*/  UISETP.GT.AND UP2, UPT, UR5, 0x3, UPT ;  /* 0x000000030500788c */ /* 0x000fd2000bf44270 */
[----:B------:R-:W-:Y:S05]  /*0290*/  BRA.U !UP2, `(.L_x_3) ;  /* 0x000000010a447547 */ /* 0x000fea000b800000 */
[----:B------:R-:W-:Y:S01]  /*02a0*/  HFMA2 R7, -RZ, RZ, 1.6494140625, -0.002735137939453125 ;  /* 0x3e99999aff077431 */ /* 0x000fe200000001ff */
[----:B------:R-:W-:Y:S01]  /*02b0*/  MOV R6, 0x3d4ccccd ;  /* 0x3d4ccccd00067802 */ /* 0x000fe20000000f00 */
[----:B------:R-:W-:Y:S02]  /*02c0*/  UIADD3 UR5, UPT, UPT, UR6, -0x3, URZ ;  /* 0xfffffffd06057890 */ /* 0x000fe4000fffe0ff */
[----:B------:R-:W-:-:S11]  /*02d0*/  UPLOP3.LUT UP0, UPT, UPT, UPT, UPT, 0x40, 0x4 ;  /* 0x000000000004789c */ /* 0x000fd60003f0e870 */
.L_x_4:
[----:B------:R-:W-:Y:S01]  /*02e0*/  UIADD3 UR4, UPT, UPT, UR4, 0x4, URZ ;  /* 0x0000000404047890 */ /* 0x000fe2000fffe0ff */
[----:B------:R-:W-:Y:S03]  /*02f0*/  STL [R4], R7 ;  /* 0x0000000704007387 */ /* 0x000fe60000100800 */
[----:B------:R-:W-:Y:S01]  /*0300*/  UISETP.GE.AND UP2, UPT, UR4, UR5, UPT ;  /* 0x000000050400728c */ /* 0x000fe2000bf46270 */
[----:B------:R-:W-:Y:S04]  /*0310*/  STL [R5], R6 ;  /* 0x0000000605007387 */ /* 0x000fe80000100800 */
[----:B------:R-:W-:Y:S04]  /*0320*/  STL [R4+0x4], R7 ;  /* 0x0000040704007387 */ /* 0x000fe80000100800 */
[----:B------:R-:W-:Y:S04]  /*0330*/  STL [R5+0x4], R6 ;  /* 0x0000040605007387 */ /* 0x000fe80000100800 */
[----:B------:R-:W-:Y:S04]  /*0340*/  STL [R4+0x8], R7 ;  /* 0x0000080704007387 */ /* 0x000fe80000100800 */
[----:B------:R-:W-:Y:S04]  /*0350*/  STL [R5+0x8], R6 ;  /* 0x0000080605007387 */ /* 0x000fe80000100800 */
[----:B------:R0:W-:Y:S04]  /*0360*/  STL [R4+0xc], R7 ;  /* 0x00000c0704007387 */ /* 0x0001e80000100800 */
[----:B------:R1:W-:Y:S01]  /*0370*/  STL [R5+0xc], R6 ;  /* 0x00000c0605007387 */ /* 0x0003e20000100800 */
[----:B0-----:R-:W-:Y:S01]  /*0380*/  VIADD R4, R4, 0x10 ;  /* 0x0000001004047836 */ /* 0x001fe20000000000 */
[----:B-1----:R-:W-:Y:S01]  /*0390*/  IADD3 R5, PT, PT, R5, 0x10, RZ ;  /* 0x0000001005057810 */ /* 0x002fe20007ffe0ff */
[----:B------:R-:W-:Y:S06]  /*03a0*/  BRA.U !UP2, `(.L_x_4) ;  /* 0xfffffffd0acc7547 */ /* 0x000fec000b83ffff */
.L_x_3:
[----:B------:R-:W-:-:S04]  /*03b0*/  UIADD3 UR5, UPT, UPT, -UR4, UR6, URZ ;  /* 0x0000000604057290 */ /* 0x000fc8000fffe1ff */
[----:B------:R-:W-:-:S09]  /*03c0*/  UISETP.GT.AND UP2, UPT, UR5, 0x1, UPT ;  /* 0x000000010500788c */ /* 0x000fd2000bf44270 */
[----:B------:R-:W-:Y:S05]  /*03d0*/  BRA.U !UP2, `(.L_x_5) ;  /* 0x000000010a287547 */ /* 0x000fea000b800000 */
[----:B------:R-:W-:Y:S01]  /*03e0*/  HFMA2 R7, -RZ, RZ, 1.6494140625, -0.002735137939453125 ;  /* 0x3e99999aff077431 */ /* 0x000fe200000001ff */
[----:B------:R-:W-:Y:S01]  /*03f0*/  MOV R6, 0x3d4ccccd ;  /* 0x3d4ccccd00067802 */ /* 0x000fe20000000f00 */
[----:B------:R-:W-:Y:S02]  /*0400*/  UIADD3 UR4, UPT, UPT, UR4, 0x2, URZ ;  /* 0x0000000204047890 */ /* 0x000fe4000fffe0ff */
[----:B------:R-:W-:Y:S01]  /*0410*/  UPLOP3.LUT UP0, UPT, UPT, UPT, UPT, 0x40, 0x4 ;  /* 0x000000000004789c */ /* 0x000fe20003f0e870 */
[----:B------:R-:W-:Y:S04]  /*0420*/  STL [R4], R7 ;  /* 0x0000000704007387 */ /* 0x000fe80000100800 */
[----:B------:R-:W-:Y:S04]  /*0430*/  STL [R5], R6 ;  /* 0x0000000605007387 */ /* 0x000fe80000100800 */
[----:B------:R0:W-:Y:S04]  /*0440*/  STL [R4+0x4], R7 ;  /* 0x0000040704007387 */ /* 0x0001e80000100800 */
[----:B------:R1:W-:Y:S01]  /*0450*/  STL [R5+0x4], R6 ;  /* 0x0000040605007387 */ /* 0x0003e20000100800 */
[----:B0-----:R-:W-:-:S02]  /*0460*/  IADD3 R4, PT, PT, R4, 0x8, RZ ;  /* 0x0000000804047810 */ /* 0x001fc40007ffe0ff */
[----:B-1----:R-:W-:-:S07]  /*0470*/  IADD3 R5, PT, PT, R5, 0x8, RZ ;  /* 0x0000000805057810 */ /* 0x002fce0007ffe0ff */
.L_x_5:
[----:B------:R-:W-:-:S09]  /*0480*/  UISETP.NE.OR UP0, UPT, UR4, UR6, UP0 ;  /* 0x000000060400728c */ /* 0x000fd20008705670 */
[----:B------:R-:W-:Y:S05]  /*0490*/  BRA.U !UP0, `(.L_x_1) ;  /* 0x0000000108247547 */ /* 0x000fea000b800000 */
.L_x_2:
[----:B------:R-:W-:Y:S01]  /*04a0*/  HFMA2 R7, -RZ, RZ, 1.6494140625, -0.002735137939453125 ;  /* 0x3e99999aff077431 */ /* 0x000fe200000001ff */
[----:B------:R-:W-:-:S07]  /*04b0*/  MOV R6, 0x3d4ccccd ;  /* 0x3d4ccccd00067802 */ /* 0x000fce0000000f00 */
.L_x_6:
[----:B------:R-:W-:Y:S01]  /*04c0*/  UIADD3 UR4, UPT, UPT, UR4, 0x1, URZ ;  /* 0x0000000104047890 */ /* 0x000fe2000fffe0ff */
[----:B------:R0:W-:Y:S03]  /*04d0*/  STL [R4], R7 ;  /* 0x0000000704007387 */ /* 0x0001e60000100800 */
[----:B------:R-:W-:Y:S01]  /*04e0*/  UISETP.NE.AND UP0, UPT, UR4, UR6, UPT ;  /* 0x000000060400728c */ /* 0x000fe2000bf05270 */
[----:B------:R1:W-:Y:S01]  /*04f0*/  STL [R5], R6 ;  /* 0x0000000605007387 */ /* 0x0003e20000100800 */
[----:B0-----:R-:W-:Y:S01]  /*0500*/  VIADD R4, R4, 0x4 ;  /* 0x0000000404047836 */ /* 0x001fe20000000000 */
[----:B-1----:R-:W-:-:S06]  /*0510*/  IADD3 R5, PT, PT, R5, 0x4, RZ ;  /* 0x0000000405057810 */ /* 0x002fcc0007ffe0ff */
[----:B------:R-:W-:Y:S05]  /*0520*/  BRA.U UP0, `(.L_x_6) ;  /* 0xfffffffd00e47547 */ /* 0x000fea000b83ffff */
.L_x_1:
[----:B------:R-:W-:Y:S05]  /*0530*/  BSYNC.RECONVERGENT B0 ;  /* 0x0000000000007941 */ /* 0x000fea0003800200 */
.L_x_0:
[----:B------:R-:W-:Y:S04]  /*0540*/  BSSY.RECONVERGENT B0, `(.L_x_7) ;  /* 0x00000d0000007945 */ /* 0x000fe80003800200 */
[----:B------:R-:W-:Y:S05]  /*0550*/  @!P2 BRA `(.L_x_8) ;  /* 0x0000000c0038a947 */ /* 0x000fea0003800000 */
[----:B------:R-:W-:-:S07]  /*0560*/  HFMA2 R18, -RZ, RZ, 0, 0 ;  /* 0x00000000ff127431 */ /* 0x000fce00000001ff */
.L_x_14:
[----:B0-----:R-:W0:Y:S01]  /*0570*/  LDCU UR5, c[0x3][URZ] ;  /* 0x00c00000ff0577ac */ /* 0x001e220008000800 */
[----:B------:R-:W-:-:S04]  /*0580*/  IADD3 R19, PT, PT, R18, 0x1, RZ ;  /* 0x0000000112137810 */ /* 0x000fc80007ffe0ff */
[----:B0-----:R-:W-:-:S13]  /*0590*/  ISETP.GE.AND P0, PT, R19, UR5, PT ;  /* 0x0000000513007c0c */ /* 0x001fda000bf06270 */
[----:B------:R-:W-:Y:S05]  /*05a0*/  @P0 BRA `(.L_x_9) ;  /* 0x0000000c00140947 */ /* 0x000fea0003800000 */
[----:B------:R-:W-:Y:S01]  /*05b0*/  LEA R6, R18, R1, 0x2 ;  /* 0x0000000112067211 */ /* 0x000fe200078e10ff */
[----:B------:R-:W0:Y:S04]  /*05c0*/  LDCU UR4, c[0x3][0xc] ;  /* 0x00c00180ff0477ac */ /* 0x000e280008000800 */
[----:B------:R-:W2:Y:S01]  /*05d0*/  LDL R5, [R6] ;  /* 0x0000000006057983 */ /* 0x000ea20000100800 */
[----:B------:R-:W-:Y:S01]  /*05e0*/  MOV R21, R19 ;  /* 0x0000001300157202 */ /* 0x000fe20000000f00 */
[----:B------:R-:W-:Y:S02]  /*05f0*/  HFMA2 R12, -RZ, RZ, 0, 0 ;  /* 0x00000000ff0c7431 */ /* 0x000fe400000001ff */
[----:B------:R-:W-:Y:S01]  /*0600*/  IMAD R20, R19, 0x4, R14 ;  /* 0x0000000413147824 */ /* 0x000fe200078e020e */
[----:B------:R-:W-:Y:S01]  /*0610*/  ISETP.GE.AND P0, PT, R21, UR5, PT ;  /* 0x0000000515007c0c */ /* 0x000fe2000bf06270 */
[----:B0-----:R-:W2:Y:S02]  /*0620*/  MUFU.SQRT R4, UR4 ;  /* 0x0000000400047d08 */ /* 0x001ea40008002000 */
[----:B--2---:R-:W-:-:S06]  /*0630*/  FMUL.FTZ R4, R4, R5 ;  /* 0x0000000504047220 */ /* 0x004fcc0000410000 */
[----:B------:R-:W0:Y:S04]  /*0640*/  F2F.F64.F32 R4, R4 ;  /* 0x0000000400047310 */ /* 0x000e280000201800 */
[----:B------:R-:W-:Y:S05]  /*0650*/  @P0 BRA `(.L_x_10) ;  /* 0x0000000800780947 */ /* 0x000fea0003800000 */
[----:B------:R-:W-:Y:S02]  /*0660*/  IADD3 R6, PT, PT, -R21, UR5, RZ ;  /* 0x0000000515067c10 */ /* 0x000fe4000fffe1ff */
[----:B------:R-:W-:Y:S02]  /*0670*/  PLOP3.LUT P0, PT, PT, PT, PT, 0x80, 0x8 ;  /* 0x000000000008781c */ /* 0x000fe40003f0f070 */
[----:B------:R-:W-:-:S13]  /*0680*/  ISETP.GT.AND P4, PT, R6, 0x3, PT ;  /* 0x000000030600780c */ /* 0x000fda0003f84270 */
[----:B------:R-:W-:Y:S05]  /*0690*/  @!P4 BRA `(.L_x_11) ;  /* 0x00000004008cc947 */ /* 0x000fea0003800000 */
[----:B------:R-:W-:Y:S01]  /*06a0*/  PLOP3.LUT P0, PT, PT, PT, PT, 0x8, 0x80 ;  /* 0x000000000080781c */ /* 0x000fe20003f0e170 */
[----:B------:R-:W-:-:S12]  /*06b0*/  UIADD3 UR6, UPT, UPT, UR5, -0x3, URZ ;  /* 0xfffffffd05067890 */ /* 0x000fd8000fffe0ff */
.L_x_12:
[----:B------:R-:W2:Y:S04]  /*06c0*/  LDL R22, [R20] ;  /* 0x0000000014167983 */ /* 0x000ea80000100800 */
[----:B------:R-:W3:Y:S04]  /*06d0*/  LDL R23, [R20+0x4] ;  /* 0x0000040014177983 */ /* 0x000ee80000100800 */
[----:B------:R-:W4:Y:S04]  /*06e0*/  LDL R24, [R20+0x8] ;  /* 0x0000080014187983 */ /* 0x000f280000100800 */
[----:B------:R-:W5:Y:S01]  /*06f0*/  LDL R25, [R20+0xc] ;  /* 0x00000c0014197983 */ /* 0x000f620000100800 */
[----:B------:R-:W-:Y:S01]  /*0700*/  IMAD.MOV.U32 R26, RZ, RZ, 0x88 ;  /* 0x00000088ff1a7424 */ /* 0x000fe200078e00ff */
[----:B------:R-:W-:-:S04]  /*0710*/  IADD3 R7, PT, PT, R21, -R18, RZ ;  /* 0x8000001215077210 */ /* 0x000fc80007ffe0ff */
[----:B------:R-:W-:-:S06]  /*0720*/  LEA R13, R7, R26, 0x2 ;  /* 0x0000001a070d7211 */ /* 0x000fcc00078e10ff */
[----:B------:R-:W1:Y:S02]  /*0730*/  LDC R13, c[0x3][R13+-0x4] ;  /* 0x00ffff000d0d7b82 */ /* 0x000e640000000800 */
[----:B-1----:R-:W-:Y:S01]  /*0740*/  FMUL.FTZ R10, R13, UR4 ;  /* 0x000000040d0a7c20 */ /* 0x002fe20008410000 */
[----:B------:R-:W-:Y:S01]  /*0750*/  F2F.F64.F32 R8, R13 ;  /* 0x0000000d00087310 */ /* 0x000fe20000201800 */
[----:B--2---:R-:W-:Y:S02]  /*0760*/  FMUL.FTZ R6, R22, UR4 ;  /* 0x0000000416067c20 */ /* 0x004fe40008410000 */
[----:B------:R-:W-:-:S05]  /*0770*/  FMUL.FTZ R27, R10, R22 ;  /* 0x000000160a1b7220 */ /* 0x000fca0000410000 */
[----:B------:R-:W1:Y:S02]  /*0780*/  F2F.F64.F32 R28, R6 ;  /* 0x00000006001c7310 */ /* 0x000e640000201800 */
[----:B-1----:R-:W-:-:S10]  /*0790*/  DADD R28, R28, 1 ;  /* 0x3ff000001c1c7429 */ /* 0x002fd40000000000 */
[----:B------:R-:W1:Y:S08]  /*07a0*/  F2F.F32.F64 R28, R28 ;  /* 0x0000001c001c7310 */ /* 0x000e700000301000 */
[----:B-1----:R-:W1:Y:S02]  /*07b0*/  MUFU.RCP R7, R28 ;  /* 0x0000001c00077308 */ /* 0x002e640000001000 */
[----:B-1----:R-:W-:Y:S01]  /*07c0*/  FFMA.FTZ R27, R27, R7, R12 ;  /* 0x000000071b1b7223 */ /* 0x002fe2000001000c */
[----:B---3--:R-:W-:-:S05]  /*07d0*/  FMUL.FTZ R12, R23, UR4 ;  /* 0x00000004170c7c20 */ /* 0x008fca0008410000 */
[----:B------:R-:W0:Y:S01]  /*07e0*/  F2F.F64.F32 R6, R10 ;  /* 0x0000000a00067310 */ /* 0x000e220000201800 */
[----:B------:R-:W-:-:S07]  /*07f0*/  FMUL.FTZ R11, R10, R27 ;  /* 0x0000001b0a0b7220 */ /* 0x000fce0000410000 */
[----:B------:R-:W1:Y:S01]  /*0800*/  F2F.F64.F32 R10, R11 ;  /* 0x0000000b000a7310 */ /* 0x000e620000201800 */
[----:B0-----:R-:W-:-:S07]  /*0810*/  DFMA R6, R6, -0.5, R4 ;  /* 0xbfe000000606782b */ /* 0x001fce0000000004 */
[----:B------:R-:W0:Y:S01]  /*0820*/  F2F.F64.F32 R28, R12 ;  /* 0x0000000c001c7310 */ /* 0x000e220000201800 */
[----:B-1----:R-:W-:Y:S01]  /*0830*/  DFMA R6, R8, R6, R10 ;  /* 0x000000060806722b */ /* 0x002fe2000000000a */
[----:B------:R-:W-:-:S04]  /*0840*/  IADD3 R9, PT, PT, -R18, 0x1, R21 ;  /* 0x0000000112097810 */ /* 0x000fc80007ffe115 */
[----:B------:R-:W-:Y:S01]  /*0850*/  LEA R9, R9, R26, 0x2 ;  /* 0x0000001a09097211 */ /* 0x000fe200078e10ff */
[----:B0-----:R-:W-:-:S04]  /*0860*/  DADD R28, R28, 1 ;  /* 0x3ff000001c1c7429 */ /* 0x001fc80000000000 */
[----:B------:R-:W-:Y:S01]  /*0870*/  F2F.F32.F64 R6, R6 ;  /* 0x0000000600067310 */ /* 0x000fe20000301000 */
[----:B------:R-:W0:Y:S07]  /*0880*/  LDC R9, c[0x3][R9+-0x4] ;  /* 0x00ffff0009097b82 */ /* 0x000e2e0000000800 */
[----:B------:R-:W1:Y:S08]  /*0890*/  F2F.F32.F64 R28, R28 ;  /* 0x0000001c001c7310 */ /* 0x000e700000301000 */
[----:B-1----:R-:W1:Y:S01]  /*08a0*/  MUFU.RCP R13, R28 ;  /* 0x0000001c000d7308 */ /* 0x002e620000001000 */
[----:B0-----:R-:W-:-:S04]  /*08b0*/  FMUL.FTZ R10, R9, UR4 ;  /* 0x00000004090a7c20 */ /* 0x001fc80008410000 */
[----:B------:R-:W-:-:S04]  /*08c0*/  FMUL.FTZ R8, R10, R23 ;  /* 0x000000170a087220 */ /* 0x000fc80000410000 */
[----:B-1----:R-:W-:Y:S02]  /*08d0*/  FFMA.FTZ R27, R8, R13, R27 ;  /* 0x0000000d081b7223 */ /* 0x002fe4000001001b */
[----:B------:R0:W1:Y:S02]  /*08e0*/  F2F.F64.F32 R12, R10 ;  /* 0x0000000a000c7310 */ /* 0x0000640000201800 */
[----:B0-----:R-:W-:-:S06]  /*08f0*/  FMUL.FTZ R10, R10, R27 ;  /* 0x0000001b0a0a7220 */ /* 0x001fcc0000410000 */
[----:B------:R-:W-:Y:S01]  /*0900*/  F2F.F64.F32 R8, R9 ;  /* 0x0000000900087310 */ /* 0x000fe20000201800 */
[----:B-1----:R-:W-:-:S07]  /*0910*/  DFMA R12, R12, -0.5, R4 ;  /* 0xbfe000000c0c782b */ /* 0x002fce0000000004 */
[----:B------:R-:W0:Y:S02]  /*0920*/  F2F.F64.F32 R10, R10 ;  /* 0x0000000a000a7310 */ /* 0x000e240000201800 */
[----:B0-----:R-:W-:Y:S01]  /*0930*/  DFMA R28, R8, R12, R10 ;  /* 0x0000000c081c722b */ /* 0x001fe2000000000a */
[----:B----4-:R-:W-:Y:S01]  /*0940*/  FMUL.FTZ R12, R24, UR4 ;  /* 0x00000004180c7c20 */ /* 0x010fe20008410000 */
[----:B------:R-:W-:Y:S01]  /*0950*/  IADD3 R11, PT, PT, -R18, 0x2, R21 ;  /* 0x00000002120b7810 */ /* 0x000fe20007ffe115 */
[----:B------:R-:W-:-:S03]  /*0960*/  FMUL.FTZ R13, R6, 1.4426950216293334961 ;  /* 0x3fb8aa3b060d7820 */ /* 0x000fc60000410000 */
[----:B------:R-:W0:Y:S01]  /*0970*/  F2F.F64.F32 R8, R12 ;  /* 0x0000000c00087310 */ /* 0x000e220000201800 */
[----:B------:R-:W-:-:S06]  /*0980*/  LEA R11, R11, R26, 0x2 ;  /* 0x0000001a0b0b7211 */ /* 0x000fcc00078e10ff */
[----:B------:R-:W1:Y:S01]  /*0990*/  LDC R11, c[0x3][R11+-0x4] ;  /* 0x00ffff000b0b7b82 */ /* 0x000e620000000800 */
[----:B------:R-:W2:Y:S01]  /*09a0*/  MUFU.EX2 R13, R13 ;  /* 0x0000000d000d7308 */ /* 0x000ea20000000800 */
[----:B0-----:R-:W-:-:S07]  /*09b0*/  DADD R8, R8, 1 ;  /* 0x3ff0000008087429 */ /* 0x001fce0000000000 */
[----:B------:R0:W-:Y:S08]  /*09c0*/  F2F.F32.F64 R12, R28 ;  /* 0x0000001c000c7310 */ /* 0x0001f00000301000 */
[----:B------:R-:W3:Y:S01]  /*09d0*/  F2F.F32.F64 R8, R8 ;  /* 0x0000000800087310 */ /* 0x000ee20000301000 */
[----:B--2---:R-:W-:Y:S01]  /*09e0*/  FMUL.FTZ R13, R22, R13 ;  /* 0x0000000d160d7220 */ /* 0x004fe20000410000 */
[----:B0-----:R-:W-:-:S02]  /*09f0*/  IADD3 R29, PT, PT, -R18, 0x3, R21 ;  /* 0x00000003121d7810 */ /* 0x001fc40007ffe115 */
[----:B------:R-:W-:Y:S01]  /*0a00*/  IADD3 R21, PT, PT, R21, 0x4, RZ ;  /* 0x0000000415157810 */ /* 0x000fe20007ffe0ff */
[----:B-1----:R-:W-:Y:S01]  /*0a10*/  FMUL.FTZ R10, R11, UR4 ;  /* 0x000000040b0a7c20 */ /* 0x002fe20008410000 */
[----:B------:R-:W-:Y:S01]  /*0a20*/  LEA R29, R29, R26, 0x2 ;  /* 0x0000001a1d1d7211 */ /* 0x000fe200078e10ff */
[----:B------:R-:W-:Y:S01]  /*0a30*/  STL [R20], R13 ;  /* 0x0000000d14007387 */ /* 0x000fe20000100800 */
[----:B------:R-:W-:Y:S01]  /*0a40*/  ISETP.GE.AND P4, PT, R21, UR6, PT ;  /* 0x0000000615007c0c */ /* 0x000fe2000bf86270 */
[----:B------:R-:W-:-:S03]  /*0a50*/  FMUL.FTZ R6, R10, R24 ;  /* 0x000000180a067220 */ /* 0x000fc60000410000 */
[----:B------:R-:W0:Y:S01]  /*0a60*/  LDC R29, c[0x3][R29+-0x4] ;  /* 0x00ffff001d1d7b82 */ /* 0x000e220000000800 */
[----:B---3--:R-:W1:Y:S02]  /*0a70*/  MUFU.RCP R8, R8 ;  /* 0x0000000800087308 */ /* 0x008e640000001000 */
[----:B-1----:R-:W-:-:S06]  /*0a80*/  FFMA.FTZ R27, R6, R8, R27 ;  /* 0x00000008061b7223 */ /* 0x002fcc000001001b */
[----:B------:R-:W1:Y:S01]  /*0a90*/  F2F.F64.F32 R8, R10 ;  /* 0x0000000a00087310 */ /* 0x000e620000201800 */
[----:B------:R-:W-:Y:S01]  /*0aa0*/  FMUL.FTZ R22, R10, R27 ;  /* 0x0000001b0a167220 */ /* 0x000fe20000410000 */
[----:B0-----:R-:W-:-:S06]  /*0ab0*/  FMUL.FTZ R28, R29, UR4 ;  /* 0x000000041d1c7c20 */ /* 0x001fcc0008410000 */
[----:B------:R-:W-:Y:S01]  /*0ac0*/  F2F.F64.F32 R6, R11 ;  /* 0x0000000b00067310 */ /* 0x000fe20000201800 */
[----:B-1----:R-:W-:-:S07]  /*0ad0*/  DFMA R8, R8, -0.5, R4 ;  /* 0xbfe000000808782b */ /* 0x002fce0000000004 */
[----:B------:R0:W1:Y:S02]  /*0ae0*/  F2F.F64.F32 R10, R22 ;  /* 0x00000016000a7310 */ /* 0x0000640000201800 */
[----:B0-----:R-:W-:Y:S01]  /*0af0*/  FMUL.FTZ R22, R12, 1.4426950216293334961 ;  /* 0x3fb8aa3b0c167820 */ /* 0x001fe20000410000 */
[----:B-----5:R-:W-:-:S05]  /*0b00*/  FMUL.FTZ R12, R28, R25 ;  /* 0x000000191c0c7220 */ /* 0x020fca0000410000 */
[----:B------:R-:W0:Y:S01]  /*0b10*/  MUFU.EX2 R22, R22 ;  /* 0x0000001600167308 */ /* 0x000e220000000800 */
[----:B-1----:R-:W-:Y:S01]  /*0b20*/  DFMA R8, R6, R8, R10 ;  /* 0x000000080608722b */ /* 0x002fe2000000000a */
[----:B------:R-:W-:-:S06]  /*0b30*/  FMUL.FTZ R6, R25, UR4 ;  /* 0x0000000419067c20 */ /* 0x000fcc0008410000 */
[----:B------:R-:W-:Y:S08]  /*0b40*/  F2F.F64.F32 R10, R29 ;  /* 0x0000001d000a7310 */ /* 0x000ff00000201800 */
[----:B------:R-:W1:Y:S01]  /*0b50*/  F2F.F64.F32 R6, R6 ;  /* 0x0000000600067310 */ /* 0x000e620000201800 */
[----:B0-----:R-:W-:-:S05]  /*0b60*/  FMUL.FTZ R23, R23, R22 ;  /* 0x0000001617177220 */ /* 0x001fca0000410000 */
[----:B------:R-:W-:Y:S02]  /*0b70*/  STL [R20+0x4], R23 ;  /* 0x0000041714007387 */ /* 0x000fe40000100800 */
[----:B------:R-:W0:Y:S01]  /*0b80*/  F2F.F32.F64 R8, R8 ;  /* 0x0000000800087310 */ /* 0x000e220000301000 */
[----:B-1----:R-:W-:Y:S01]  /*0b90*/  DADD R6, R6, 1 ;  /* 0x3ff0000006067429 */ /* 0x002fe20000000000 */
[----:B0-----:R-:W-:-:S09]  /*0ba0*/  FMUL.FTZ R8, R8, 1.4426950216293334961 ;  /* 0x3fb8aa3b08087820 */ /* 0x001fd20000410000 */
[----:B------:R-:W0:Y:S08]  /*0bb0*/  F2F.F32.F64 R7, R6 ;  /* 0x0000000600077310 */ /* 0x000e300000301000 */
[----:B------:R-:W1:Y:S08]  /*0bc0*/  MUFU.EX2 R9, R8 ;  /* 0x0000000800097308 */ /* 0x000e700000000800 */
[----:B0-----:R-:W0:Y:S01]  /*0bd0*/  MUFU.RCP R26, R7 ;  /* 0x00000007001a7308 */ /* 0x001e220000001000 */
[----:B-1----:R-:W-:-:S05]  /*0be0*/  FMUL.FTZ R9, R24, R9 ;  /* 0x0000000918097220 */ /* 0x002fca0000410000 */
[----:B------:R-:W-:Y:S01]  /*0bf0*/  STL [R20+0x8], R9 ;  /* 0x0000080914007387 */ /* 0x000fe20000100800 */
[----:B0-----:R-:W-:Y:S02]  /*0c00*/  FFMA.FTZ R12, R12, R26, R27 ;  /* 0x0000001a0c0c7223 */ /* 0x001fe4000001001b */
[----:B------:R-:W0:Y:S02]  /*0c10*/  F2F.F64.F32 R26, R28 ;  /* 0x0000001c001a7310 */ /* 0x000e240000201800 */
[----:B------:R-:W-:-:S06]  /*0c20*/  FMUL.FTZ R6, R28, R12 ;  /* 0x0000000c1c067220 */ /* 0x000fcc0000410000 */
[----:B------:R-:W1:Y:S01]  /*0c30*/  F2F.F64.F32 R6, R6 ;  /* 0x0000000600067310 */ /* 0x000e620000201800 */
[----:B0-----:R-:W-:-:S08]  /*0c40*/  DFMA R26, R26, -0.5, R4 ;  /* 0xbfe000001a1a782b */ /* 0x001fd00000000004 */
[----:B-1----:R-:W-:-:S10]  /*0c50*/  DFMA R6, R10, R26, R6 ;  /* 0x0000001a0a06722b */ /* 0x002fd40000000006 */
[----:B------:R-:W0:Y:S02]  /*0c60*/  F2F.F32.F64 R7, R6 ;  /* 0x0000000600077310 */ /* 0x000e240000301000 */
[----:B0-----:R-:W-:-:S06]  /*0c70*/  FMUL.FTZ R10, R7, 1.4426950216293334961 ;  /* 0x3fb8aa3b070a7820 */ /* 0x001fcc0000410000 */
[----:B------:R-:W0:Y:S02]  /*0c80*/  MUFU.EX2 R10, R10 ;  /* 0x0000000a000a7308 */ /* 0x000e240000000800 */
[----:B0-----:R-:W-:-:S05]  /*0c90*/  FMUL.FTZ R25, R25, R10 ;  /* 0x0000000a19197220 */ /* 0x001fca0000410000 */
[----:B------:R0:W-:Y:S02]  /*0ca0*/  STL [R20+0xc], R25 ;  /* 0x00000c1914007387 */ /* 0x0001e40000100800 */
[----:B0-----:R-:W-:Y:S01]  /*0cb0*/  IADD3 R20, PT, PT, R20, 0x10, RZ ;  /* 0x0000001014147810 */ /* 0x001fe20007ffe0ff */
[----:B------:R-:W-:Y:S06]  /*0cc0*/  @!P4 BRA `(.L_x_12) ;  /* 0xfffffff8007cc947 */ /* 0x000fec000383ffff */
.L_x_11:
[----:B------:R-:W-:-:S04]  /*0cd0*/  IADD3 R6, PT, PT, -R21, UR5, RZ ;  /* 0x0000000515067c10 */ /* 0x000fc8000fffe1ff */
[----:B------:R-:W-:-:S13]  /*0ce0*/  ISETP.GT.AND P4, PT, R6, 0x1, PT ;  /* 0x000000010600780c */ /* 0x000fda0003f84270 */
[----:B------:R-:W-:Y:S05]  /*0cf0*/  @!P4 BRA `(.L_x_13) ;  /* 0x0000000000c8c947 */ /* 0x000fea0003800000 */
[----:B------:R-:W2:Y:S04]  /*0d00*/  LDL R24, [R20] ;  /* 0x0000000014187983 */ /* 0x000ea80000100800 */
[----:B------:R-:W3:Y:S01]  /*0d10*/  LDL R13, [R20+0x4] ;  /* 0x00000400140d7983 */ /* 0x000ee20000100800 */
[----:B------:R-:W-:Y:S02]  /*0d20*/  IADD3 R9, PT, PT, R21, -R18, RZ ;  /* 0x8000001215097210 */ /* 0x000fe40007ffe0ff */
[----:B------:R-:W-:Y:S02]  /*0d30*/  MOV R8, 0x88 ;  /* 0x0000008800087802 */ /* 0x000fe40000000f00 */
[----:B------:R-:W-:Y:S02]  /*0d40*/  IADD3 R25, PT, PT, -R18, 0x1, R21 ;  /* 0x0000000112197810 */ /* 0x000fe40007ffe115 */
[----:B------:R-:W-:Y:S01]  /*0d50*/  PLOP3.LUT P0, PT, PT, PT, PT, 0x8, 0x80 ;  /* 0x000000000080781c */ /* 0x000fe20003f0e170 */
[----:B------:R-:W-:Y:S01]  /*0d60*/  IMAD R27, R9, 0x4, R8 ;  /* 0x00000004091b7824 */ /* 0x000fe200078e0208 */
[----:B------:R-:W-:-:S02]  /*0d70*/  LEA R25, R25, R8, 0x2 ;  /* 0x0000000819197211 */ /* 0x000fc400078e10ff */
[----:B------:R-:W-:-:S03]  /*0d80*/  IADD3 R21, PT, PT, R21, 0x2, RZ ;  /* 0x0000000215157810 */ /* 0x000fc60007ffe0ff */
[----:B------:R-:W1:Y:S08]  /*0d90*/  LDC R27, c[0x3][R27+-0x4] ;  /* 0x00ffff001b1b7b82 */ /* 0x000e700000000800 */
[----:B------:R-:W4:Y:S01]  /*0da0*/  LDC R25, c[0x3][R25+-0x4] ;  /* 0x00ffff0019197b82 */ /* 0x000f220000000800 */
[----:B-1----:R-:W-:Y:S01]  /*0db0*/  FMUL.FTZ R29, R27, UR4 ;  /* 0x000000041b1d7c20 */ /* 0x002fe20008410000 */
[----:B--2---:R-:W-:-:S03]  /*0dc0*/  FMUL.FTZ R22, R24, UR4 ;  /* 0x0000000418167c20 */ /* 0x004fc60008410000 */
[----:B------:R-:W-:Y:S01]  /*0dd0*/  FMUL.FTZ R23, R29, R24 ;  /* 0x000000181d177220 */ /* 0x000fe20000410000 */
[----:B------:R-:W1:Y:S01]  /*0de0*/  F2F.F64.F32 R6, R22 ;  /* 0x0000001600067310 */ /* 0x000e620000201800 */
[----:B---3--:R-:W-:-:S07]  /*0df0*/  FMUL.FTZ R10, R13, UR4 ;  /* 0x000000040d0a7c20 */ /* 0x008fce0008410000 */
[----:B------:R-:W2:Y:S01]  /*0e00*/  F2F.F64.F32 R10, R10 ;  /* 0x0000000a000a7310 */ /* 0x000ea20000201800 */
[----:B-1----:R-:W-:-:S07]  /*0e10*/  DADD R6, R6, 1 ;  /* 0x3ff0000006067429 */ /* 0x002fce0000000000 */
[----:B------:R-:W1:Y:S01]  /*0e20*/  F2F.F32.F64 R28, R6 ;  /* 0x00000006001c7310 */ /* 0x000e620000301000 */
[----:B--2---:R-:W-:-:S07]  /*0e30*/  DADD R10, R10, 1 ;  /* 0x3ff000000a0a7429 */ /* 0x004fce0000000000 */
[----:B------:R4:W2:Y:S08]  /*0e40*/  F2F.F32.F64 R26, R10 ;  /* 0x0000000a001a7310 */ /* 0x0008b00000301000 */
[----:B-1----:R-:W1:Y:S01]  /*0e50*/  MUFU.RCP R9, R28 ;  /* 0x0000001c00097308 */ /* 0x002e620000001000 */
[----:B----4-:R-:W-:-:S07]  /*0e60*/  FMUL.FTZ R10, R25, UR4 ;  /* 0x00000004190a7c20 */ /* 0x010fce0008410000 */
[----:B------:R-:W0:Y:S08]  /*0e70*/  F2F.F64.F32 R6, R29 ;  /* 0x0000001d00067310 */ /* 0x000e300000201800 */
[----:B--2---:R-:W2:Y:S01]  /*0e80*/  MUFU.RCP R11, R26 ;  /* 0x0000001a000b7308 */ /* 0x004ea20000001000 */
[----:B-1----:R-:W-:-:S04]  /*0e90*/  FFMA.FTZ R12, R23, R9, R12 ;  /* 0x00000009170c7223 */ /* 0x002fc8000001000c */
[----:B------:R-:W-:Y:S01]  /*0ea0*/  FMUL.FTZ R28, R29, R12 ;  /* 0x0000000c1d1c7220 */ /* 0x000fe20000410000 */
[----:B0-----:R-:W-:Y:S02]  /*0eb0*/  DFMA R6, R6, -0.5, R4 ;  /* 0xbfe000000606782b */ /* 0x001fe40000000004 */
[----:B------:R-:W-:Y:S08]  /*0ec0*/  F2F.F64.F32 R22, R27 ;  /* 0x0000001b00167310 */ /* 0x000ff00000201800 */
[----:B------:R-:W0:Y:S02]  /*0ed0*/  F2F.F64.F32 R8, R28 ;  /* 0x0000001c00087310 */ /* 0x000e240000201800 */
[----:B0-----:R-:W-:Y:S01]  /*0ee0*/  DFMA R22, R22, R6, R8 ;  /* 0x000000061616722b */ /* 0x001fe20000000008 */
[----:B------:R-:W-:-:S05]  /*0ef0*/  FMUL.FTZ R7, R10, R13 ;  /* 0x0000000d0a077220 */ /* 0x000fca0000410000 */
[----:B------:R-:W-:Y:S01]  /*0f00*/  F2F.F64.F32 R8, R25 ;  /* 0x0000001900087310 */ /* 0x000fe20000201800 */
[----:B--2---:R-:W-:-:S04]  /*0f10*/  FFMA.FTZ R12, R7, R11, R12 ;  /* 0x0000000b070c7223 */ /* 0x004fc8000001000c */
[----:B------:R-:W-:-:S03]  /*0f20*/  FMUL.FTZ R11, R10, R12 ;  /* 0x0000000c0a0b7220 */ /* 0x000fc60000410000 */
[----:B------:R-:W0:Y:S08]  /*0f30*/  F2F.F64.F32 R6, R10 ;  /* 0x0000000a00067310 */ /* 0x000e300000201800 */
[----:B------:R-:W1:Y:S01]  /*0f40*/  F2F.F64.F32 R10, R11 ;  /* 0x0000000b000a7310 */ /* 0x000e620000201800 */
[----:B0-----:R-:W-:-:S07]  /*0f50*/  DFMA R6, R6, -0.5, R4 ;  /* 0xbfe000000606782b */ /* 0x001fce0000000004 */
[----:B------:R-:W0:Y:S01]  /*0f60*/  F2F.F32.F64 R22, R22 ;  /* 0x0000001600167310 */ /* 0x000e220000301000 */
[----:B-1----:R-:W-:Y:S01]  /*0f70*/  DFMA R6, R8, R6, R10 ;  /* 0x000000060806722b */ /* 0x002fe2000000000a */
[----:B0-----:R-:W-:-:S09]  /*0f80*/  FMUL.FTZ R8, R22, 1.4426950216293334961 ;  /* 0x3fb8aa3b16087820 */ /* 0x001fd20000410000 */
[----:B------:R-:W0:Y:S08]  /*0f90*/  F2F.F32.F64 R6, R6 ;  /* 0x0000000600067310 */ /* 0x000e300000301000 */
[----:B------:R-:W1:Y:S01]  /*0fa0*/  MUFU.EX2 R9, R8 ;  /* 0x0000000800097308 */ /* 0x000e620000000800 */
[----:B0-----:R-:W-:-:S07]  /*0fb0*/  FMUL.FTZ R25, R6, 1.4426950216293334961 ;  /* 0x3fb8aa3b06197820 */ /* 0x001fce0000410000 */
[----:B------:R-:W0:Y:S01]  /*0fc0*/  MUFU.EX2 R26, R25 ;  /* 0x00000019001a7308 */ /* 0x000e220000000800 */
[----:B-1----:R-:W-:-:S05]  /*0fd0*/  FMUL.FTZ R9, R24, R9 ;  /* 0x0000000918097220 */ /* 0x002fca0000410000 */
[----:B------:R-:W-:Y:S01]  /*0fe0*/  STL [R20], R9 ;  /* 0x0000000914007387 */ /* 0x000fe20000100800 */
[----:B0-----:R-:W-:-:S05]  /*0ff0*/  FMUL.FTZ R13, R13, R26 ;  /* 0x0000001a0d0d7220 */ /* 0x001fca0000410000 */
[----:B------:R0:W-:Y:S02]  /*1000*/  STL [R20+0x4], R13 ;  /* 0x0000040d14007387 */ /* 0x0001e40000100800 */
[----:B0-----:R-:W-:-:S07]  /*1010*/  IADD3 R20, PT, PT, R20, 0x8, RZ ;  /* 0x0000000814147810 */ /* 0x001fce0007ffe0ff */
.L_x_13:
[----:B------:R-:W-:-:S13]  /*1020*/  ISETP.NE.OR P0, PT, R21, UR5, P0 ;  /* 0x0000000515007c0c */ /* 0x000fda0008705670 */
[----:B------:R-:W-:Y:S05]  /*1030*/  @!P0 BRA `(.L_x_9) ;  /* 0x0000000000708947 */ /* 0x000fea0003800000 */
.L_x_10:
[----:B------:R-:W2:Y:S01]  /*1040*/  LDL R13, [R20] ;  /* 0x00000000140d7983 */ /* 0x000ea20000100800 */
[C---:B------:R-:W-:Y:S02]  /*1050*/  IADD3 R7, PT, PT, R21.reuse, -R18, RZ ;  /* 0x8000001215077210 */ /* 0x040fe40007ffe0ff */
[----:B------:R-:W-:Y:S02]  /*1060*/  MOV R8, 0x88 ;  /* 0x0000008800087802 */ /* 0x000fe40000000f00 */
[----:B------:R-:W-:Y:S02]  /*1070*/  IADD3 R21, PT, PT, R21, 0x1, RZ ;  /* 0x0000000115157810 */ /* 0x000fe40007ffe0ff */
[----:B------:R-:W-:Y:S02]  /*1080*/  LEA R24, R7, R8, 0x2 ;  /* 0x0000000807187211 */ /* 0x000fe400078e10ff */
[----:B------:R-:W-:-:S04]  /*1090*/  ISETP.NE.AND P0, PT, R21, UR5, PT ;  /* 0x0000000515007c0c */ /* 0x000fc8000bf05270 */
[----:B------:R-:W1:Y:S02]  /*10a0*/  LDC R24, c[0x3][R24+-0x4] ;  /* 0x00ffff0018187b82 */ /* 0x000e640000000800 */
[----:B-1----:R-:W-:Y:S01]  /*10b0*/  FMUL.FTZ R25, R24, UR4 ;  /* 0x0000000418197c20 */ /* 0x002fe20008410000 */
[----:B------:R-:W-:Y:S01]  /*10c0*/  F2F.F64.F32 R8, R24 ;  /* 0x0000001800087310 */ /* 0x000fe20000201800 */
[C---:B--2---:R-:W-:Y:S02]  /*10d0*/  FMUL.FTZ R6, R13.reuse, UR4 ;  /* 0x000000040d067c20 */ /* 0x044fe40008410000 */
[----:B------:R-:W-:-:S05]  /*10e0*/  FMUL.FTZ R11, R13, R25 ;  /* 0x000000190d0b7220 */ /* 0x000fca0000410000 */
[----:B------:R-:W1:Y:S08]  /*10f0*/  F2F.F64.F32 R22, R6 ;  /* 0x0000000600167310 */ /* 0x000e700000201800 */
[----:B------:R-:W0:Y:S01]  /*1100*/  F2F.F64.F32 R6, R25 ;  /* 0x0000001900067310 */ /* 0x000e220000201800 */
[----:B-1----:R-:W-:Y:S02]  /*1110*/  DADD R22, R22, 1 ;  /* 0x3ff0000016167429 */ /* 0x002fe40000000000 */
[----:B0-----:R-:W-:-:S08]  /*1120*/  DFMA R6, R6, -0.5, R4 ;  /* 0xbfe000000606782b */ /* 0x001fd00000000004 */
[----:B------:R-:W0:Y:S08]  /*1130*/  F2F.F32.F64 R22, R22 ;  /* 0x0000001600167310 */ /* 0x000e300000301000 */
[----:B0-----:R-:W0:Y:S02]  /*1140*/  MUFU.RCP R10, R22 ;  /* 0x00000016000a7308 */ /* 0x001e240000001000 */
[----:B0-----:R-:W-:-:S04]  /*1150*/  FFMA.FTZ R12, R11, R10, R12 ;  /* 0x0000000a0b0c7223 */ /* 0x001fc8000001000c */
[----:B------:R-:W-:-:S06]  /*1160*/  FMUL.FTZ R10, R12, R25 ;  /* 0x000000190c0a7220 */ /* 0x000fcc0000410000 */
[----:B------:R-:W0:Y:S02]  /*1170*/  F2F.F64.F32 R10, R10 ;  /* 0x0000000a000a7310 */ /* 0x000e240000201800 */
[----:B0-----:R-:W-:-:S10]  /*1180*/  DFMA R6, R8, R6, R10 ;  /* 0x000000060806722b */ /* 0x001fd4000000000a */
[----:B------:R-:W0:Y:S02]  /*1190*/  F2F.F32.F64 R6, R6 ;  /* 0x0000000600067310 */ /* 0x000e240000301000 */
[----:B0-----:R-:W-:-:S06]  /*11a0*/  FMUL.FTZ R8, R6, 1.4426950216293334961 ;  /* 0x3fb8aa3b06087820 */ /* 0x001fcc0000410000 */
[----:B------:R-:W0:Y:S02]  /*11b0*/  MUFU.EX2 R8, R8 ;  /* 0x0000000800087308 */ /* 0x000e240000000800 */
[----:B0-----:R-:W-:-:S05]  /*11c0*/  FMUL.FTZ R13, R13, R8 ;  /* 0x000000080d0d7220 */ /* 0x001fca0000410000 */
[----:B------:R0:W-:Y:S02]  /*11d0*/  STL [R20], R13 ;  /* 0x0000000d14007387 */ /* 0x0001e40000100800 */
[----:B0-----:R-:W-:Y:S01]  /*11e0*/  IADD3 R20, PT, PT, R20, 0x4, RZ ;  /* 0x0000000414147810 */ /* 0x001fe20007ffe0ff */
[----:B------:R-:W-:Y:S06]  /*11f0*/  @P0 BRA `(.L_x_10) ;  /* 0xfffffffc00900947 */ /* 0x000fec000383ffff */
.L_x_9:
[----:B------:R-:W1:Y:S01]  /*1200*/  LDCU UR4, c[0x3][0x4] ;  /* 0x00c00080ff0477ac */ /* 0x000e620008000800 */
[----:B------:R-:W-:Y:S01]  /*1210*/  IMAD.MOV.U32 R18, RZ, RZ, R19 ;  /* 0x000000ffff127224 */ /* 0x000fe200078e0013 */
[----:B-1----:R-:W-:-:S13]  /*1220*/  ISETP.NE.AND P0, PT, R19, UR4, PT ;  /* 0x0000000413007c0c */ /* 0x002fda000bf05270 */
[----:B------:R-:W-:Y:S05]  /*1230*/  @P0 BRA `(.L_x_14) ;  /* 0xfffffff000cc0947 */ /* 0x000fea000383ffff */
.L_x_8:
[----:B------:R-:W-:Y:S05]  /*1240*/  BSYNC.RECONVERGENT B0 ;  /* 0x0000000000007941 */ /* 0x000fea0003800200 */
.L_x_7:
[----:B------:R-:W-:Y:S05]  /*1250*/  BRA.U UP1, `(.L_x_15) ;  /* 0x0000000901107547 */ /* 0x000fea000b800000 */
[----:B------:R-:W1:Y:S01]  /*1260*/  LDC.64 R6, c[0x3][RZ] ;  /* 0x00c00000ff067b82 */ /* 0x000e620000000a00 */
[----:B------:R-:W2:Y:S01]  /*1270*/  LDCU UR6, c[0x3][0xc] ;  /* 0x00c00180ff0677ac */ /* 0x000ea20008000800 */
[----:B------:R-:W-:Y:S01]  /*1280*/  HFMA2 R11, -RZ, RZ, 0, 0 ;  /* 0x00000000ff0b7431 */ /* 0x000fe200000001ff */
[----:B------:R-:W-:Y:S01]  /*1290*/  MOV R8, R0 ;  /* 0x0000000000087202 */ /* 0x000fe20000000f00 */
[----:B------:R-:W-:Y:S01]  /*12a0*/  UMOV UR4, URZ ;  /* 0x000000ff00047c82 */ /* 0x000fe20008000000 */
[----:B------:R-:W-:Y:S02]  /*12b0*/  MOV R10, 0x3f800000 ;  /* 0x3f800000000a7802 */ /* 0x000fe40000000f00 */
[----:B-1----:R-:W-:Y:S01]  /*12c0*/  IADD3 R6, PT, PT, R6, -R7, RZ ;  /* 0x8000000706067210 */ /* 0x002fe20007ffe0ff */
[----:B------:R-:W-:Y:S01]  /*12d0*/  IMAD R9, R7, 0x4, R14 ;  /* 0x0000000407097824 */ /* 0x000fe200078e020e */
[----:B------:R-:W-:Y:S02]  /*12e0*/  MOV R7, R15 ;  /* 0x0000000f00077202 */ /* 0x000fe40000000f00 */
[----:B------:R-:W-:-:S13]  /*12f0*/  ISETP.GT.AND P0, PT, R6, RZ, PT ;  /* 0x000000ff0600720c */ /* 0x000fda0003f04270 */
[----:B--2---:R-:W-:Y:S05]  /*1300*/  @!P0 BRA `(.L_x_16) ;  /* 0x0000000400988947 */ /* 0x004fea0003800000 */
[----:B0-----:R-:W-:Y:S02]  /*1310*/  IADD3 R4, PT, PT, R6, -UR4, RZ ;  /* 0x8000000406047c10 */ /* 0x001fe4000fffe0ff */
[----:B------:R-:W-:Y:S02]  /*1320*/  PLOP3.LUT P0, PT, PT, PT, PT, 0x80, 0x8 ;  /* 0x000000000008781c */ /* 0x000fe40003f0f070 */
[----:B------:R-:W-:-:S13]  /*1330*/  ISETP.GT.AND P4, PT, R4, 0x3, PT ;  /* 0x000000030400780c */ /* 0x000fda0003f84270 */
[----:B------:R-:W-:Y:S05]  /*1340*/  @!P4 BRA `(.L_x_17) ;  /* 0x0000000000f4c947 */ /* 0x000fea0003800000 */
[----:B------:R-:W-:Y:S01]  /*1350*/  PLOP3.LUT P0, PT, PT, PT, PT, 0x8, 0x80 ;  /* 0x000000000080781c */ /* 0x000fe20003f0e170 */
[----:B------:R-:W0:Y:S01]  /*1360*/  LDCU UR5, c[0x3][0xc] ;  /* 0x00c00180ff0577ac */ /* 0x000e220008000800 */
[----:B------:R-:W-:-:S11]  /*1370*/  IADD3 R12, PT, PT, R6, -0x3, RZ ;  /* 0xfffffffd060c7810 */ /* 0x000fd60007ffe0ff */
.L_x_18:
[----:B------:R-:W0:Y:S02]  /*1380*/  LDL R4, [R9] ;  /* 0x0000000009047983 */ /* 0x000e240000100800 */
[----:B0-----:R-:W-:-:S04]  /*1390*/  FMUL.FTZ R13, R4, UR5 ;  /* 0x00000005040d7c20 */ /* 0x001fc80008410000 */
[----:B------:R-:W0:Y:S02]  /*13a0*/  F2F.F64.F32 R4, R13 ;  /* 0x0000000d00047310 */ /* 0x000e240000201800 */
[----:B0-----:R-:W-:-:S06]  /*13b0*/  DADD R4, R4, 1 ;  /* 0x3ff0000004047429 */ /* 0x001fcc0000000000 */
[----:B------:R-:W0:Y:S02]  /*13c0*/  F2F.F32.F64 R18, R4 ;  /* 0x0000000400127310 */ /* 0x000e240000301000 */
[----:B0-----:R-:W-:-:S13]  /*13d0*/  FSETP.GT.FTZ.AND P4, PT, |R18|, 8.50705917302346158658e+37, PT ;  /* 0x7e8000001200780b */ /* 0x001fda0003f94200 */
[----:B------:R-:W-:Y:S01]  /*13e0*/  @P4 FMUL.FTZ R18, R18, 0.25 ;  /* 0x3e80000012124820 */ /* 0x000fe20000410000 */
[----:B------:R-:W-:-:S05]  /*13f0*/  @P4 FMUL.FTZ R10, R10, 0.25 ;  /* 0x3e8000000a0a4820 */ /* 0x000fca0000410000 */
[----:B------:R-:W0:Y:S02]  /*1400*/  MUFU.RCP R18, R18 ;  /* 0x0000001200127308 */ /* 0x000e240000001000 */
[----:B0-----:R-:W-:-:S04]  /*1410*/  FMUL.FTZ R10, R18, R10 ;  /* 0x0000000a120a7220 */ /* 0x001fc80000410000 */
[----:B------:R-:W-:Y:S01]  /*1420*/  FFMA.FTZ R11, R10, UR5, R11 ;  /* 0x000000050a0b7c23 */ /* 0x000fe2000801000b */
[----:B------:R0:W-:Y:S04]  /*1430*/  STL [R7], R10 ;  /* 0x0000000a07007387 */ /* 0x0001e80000100800 */
[----:B------:R1:W-:Y:S04]  /*1440*/  STL [R8], R11 ;  /* 0x0000000b08007387 */ /* 0x0003e80000100800 */
[----:B------:R-:W2:Y:S02]  /*1450*/  LDL R13, [R9+0x4] ;  /* 0x00000400090d7983 */ /* 0x000ea40000100800 */
[----:B--2---:R-:W-:-:S04]  /*1460*/  FMUL.FTZ R13, R13, UR5 ;  /* 0x000000050d0d7c20 */ /* 0x004fc80008410000 */
[----:B------:R-:W2:Y:S02]  /*1470*/  F2F.F64.F32 R4, R13 ;  /* 0x0000000d00047310 */ /* 0x000ea40000201800 */
[----:B--2---:R-:W-:-:S06]  /*1480*/  DADD R4, R4, 1 ;  /* 0x3ff0000004047429 */ /* 0x004fcc0000000000 */
[----:B------:R-:W2:Y:S02]  /*1490*/  F2F.F32.F64 R18, R4 ;  /* 0x0000000400127310 */ /* 0x000ea40000301000 */
[----:B--2---:R-:W-:-:S13]  /*14a0*/  FSETP.GT.FTZ.AND P4, PT, |R18|, 8.50705917302346158658e+37, PT ;  /* 0x7e8000001200780b */ /* 0x004fda0003f94200 */
[----:B------:R-:W-:Y:S01]  /*14b0*/  @P4 FMUL.FTZ R18, R18, 0.25 ;  /* 0x3e80000012124820 */ /* 0x000fe20000410000 */
[----:B0-----:R-:W-:-:S03]  /*14c0*/  @P4 FMUL.FTZ R10, R10, 0.25 ;  /* 0x3e8000000a0a4820 */ /* 0x001fc60000410000 */
[----:B------:R-:W0:Y:S02]  /*14d0*/  MUFU.RCP R19, R18 ;  /* 0x0000001200137308 */ /* 0x000e240000001000 */
[----:B0-----:R-:W-:-:S04]  /*14e0*/  FMUL.FTZ R10, R19, R10 ;  /* 0x0000000a130a7220 */ /* 0x001fc80000410000 */
[----:B-1----:R-:W-:Y:S01]  /*14f0*/  FFMA.FTZ R11, R10, UR5, R11 ;  /* 0x000000050a0b7c23 */ /* 0x002fe2000801000b */
[----:B------:R0:W-:Y:S04]  /*1500*/  STL [R7+0x4], R10 ;  /* 0x0000040a07007387 */ /* 0x0001e80000100800 */
[----:B------:R1:W-:Y:S04]  /*1510*/  STL [R8+0x4], R11 ;  /* 0x0000040b08007387 */ /* 0x0003e80000100800 */
[----:B------:R-:W2:Y:S02]  /*1520*/  LDL R13, [R9+0x8] ;  /* 0x00000800090d7983 */ /* 0x000ea40000100800 */
[----:B--2---:R-:W-:-:S04]  /*1530*/  FMUL.FTZ R13, R13, UR5 ;  /* 0x000000050d0d7c20 */ /* 0x004fc80008410000 */
[----:B------:R-:W2:Y:S02]  /*1540*/  F2F.F64.F32 R4, R13 ;  /* 0x0000000d00047310 */ /* 0x000ea40000201800 */
[----:B--2---:R-:W-:-:S06]  /*1550*/  DADD R4, R4, 1 ;  /* 0x3ff0000004047429 */ /* 0x004fcc0000000000 */
[----:B------:R-:W2:Y:S02]  /*1560*/  F2F.F32.F64 R19, R4 ;  /* 0x0000000400137310 */ /* 0x000ea40000301000 */
[----:B--2---:R-:W-:-:S13]  /*1570*/  FSETP.GT.FTZ.AND P4, PT, |R19|, 8.50705917302346158658e+37, PT ;  /* 0x7e8000001300780b */ /* 0x004fda0003f94200 */
[----:B------:R-:W-:Y:S01]  /*1580*/  @P4 FMUL.FTZ R19, R19, 0.25 ;  /* 0x3e80000013134820 */ /* 0x000fe20000410000 */
[----:B0-----:R-:W-:-:S05]  /*1590*/  @P4 FMUL.FTZ R10, R10, 0.25 ;  /* 0x3e8000000a0a4820 */ /* 0x001fca0000410000 */
[----:B------:R-:W0:Y:S02]  /*15a0*/  MUFU.RCP R19, R19 ;  /* 0x0000001300137308 */ /* 0x000e240000001000 */
[----:B0-----:R-:W-:-:S04]  /*15b0*/  FMUL.FTZ R10, R19, R10 ;  /* 0x0000000a130a7220 */ /* 0x001fc80000410000 */
[----:B-1----:R-:W-:Y:S01]  /*15c0*/  FFMA.FTZ R11, R10, UR5, R11 ;  /* 0x000000050a0b7c23 */ /* 0x002fe2000801000b */
[----:B------:R0:W-:Y:S04]  /*15d0*/  STL [R7+0x8], R10 ;  /* 0x0000080a07007387 */ /* 0x0001e80000100800 */
[----:B------:R1:W-:Y:S04]  /*15e0*/  STL [R8+0x8], R11 ;  /* 0x0000080b08007387 */ /* 0x0003e80000100800 */
[----:B------:R2:W3:Y:S01]  /*15f0*/  LDL R13, [R9+0xc] ;  /* 0x00000c00090d7983 */ /* 0x0004e20000100800 */
[----:B------:R-:W-:Y:S01]  /*1600*/  UIADD3 UR4, UPT, UPT, UR4, 0x4, URZ ;  /* 0x0000000404047890 */ /* 0x000fe2000fffe0ff */
[----:B--2---:R-:W-:Y:S01]  /*1610*/  IADD3 R9, PT, PT, R9, 0x10, RZ ;  /* 0x0000001009097810 */ /* 0x004fe20007ffe0ff */
[----:B---3--:R-:W-:-:S04]  /*1620*/  FMUL.FTZ R13, R13, UR5 ;  /* 0x000000050d0d7c20 */ /* 0x008fc80008410000 */
[----:B------:R-:W2:Y:S02]  /*1630*/  F2F.F64.F32 R4, R13 ;  /* 0x0000000d00047310 */ /* 0x000ea40000201800 */
[----:B--2---:R-:W-:-:S06]  /*1640*/  DADD R4, R4, 1 ;  /* 0x3ff0000004047429 */ /* 0x004fcc0000000000 */
[----:B------:R-:W2:Y:S02]  /*1650*/  F2F.F32.F64 R18, R4 ;  /* 0x0000000400127310 */ /* 0x000ea40000301000 */
[----:B--2---:R-:W-:-:S13]  /*1660*/  FSETP.GT.FTZ.AND P4, PT, |R18|, 8.50705917302346158658e+37, PT ;  /* 0x7e8000001200780b */ /* 0x004fda0003f94200 */
[----:B------:R-:W-:Y:S01]  /*1670*/  @P4 FMUL.FTZ R18, R18, 0.25 ;  /* 0x3e80000012124820 */ /* 0x000fe20000410000 */
[----:B0-----:R-:W-:Y:S01]  /*1680*/  @P4 FMUL.FTZ R10, R10, 0.25 ;  /* 0x3e8000000a0a4820 */ /* 0x001fe20000410000 */
[----:B------:R-:W-:Y:S02]  /*1690*/  ISETP.LE.AND P4, PT, R12, UR4, PT ;  /* 0x000000040c007c0c */ /* 0x000fe4000bf83270 */
[----:B------:R-:W0:Y:S02]  /*16a0*/  MUFU.RCP R19, R18 ;  /* 0x0000001200137308 */ /* 0x000e240000001000 */
[----:B0-----:R-:W-:-:S04]  /*16b0*/  FMUL.FTZ R10, R19, R10 ;  /* 0x0000000a130a7220 */ /* 0x001fc80000410000 */
[----:B-1----:R-:W-:Y:S01]  /*16c0*/  FFMA.FTZ R11, R10, UR5, R11 ;  /* 0x000000050a0b7c23 */ /* 0x002fe2000801000b */
[----:B------:R0:W-:Y:S04]  /*16d0*/  STL [R7+0xc], R10 ;  /* 0x00000c0a07007387 */ /* 0x0001e80000100800 */
[----:B------:R1:W-:Y:S01]  /*16e0*/  STL [R8+0xc], R11 ;  /* 0x00000c0b08007387 */ /* 0x0003e20000100800 */
[----:B0-----:R-:W-:Y:S01]  /*16f0*/  VIADD R7, R7, 0x10 ;  /* 0x0000001007077836 */ /* 0x001fe20000000000 */
[----:B-1----:R-:W-:Y:S01]  /*1700*/  IADD3 R8, PT, PT, R8, 0x10, RZ ;  /* 0x0000001008087810 */ /* 0x002fe20007ffe0ff */
[----:B------:R-:W-:Y:S06]  /*1710*/  @!P4 BRA `(.L_x_18) ;  /* 0xfffffffc0018c947 */ /* 0x000fec000383ffff */
.L_x_17:
[----:B------:R-:W-:-:S04]  /*1720*/  IADD3 R4, PT, PT, R6, -UR4, RZ ;  /* 0x8000000406047c10 */ /* 0x000fc8000fffe0ff */
[----:B------:R-:W-:-:S13]  /*1730*/  ISETP.GT.AND P4, PT, R4, 0x1, PT ;  /* 0x000000010400780c */ /* 0x000fda0003f84270 */
[----:B------:R-:W-:Y:S05]  /*1740*/  @!P4 BRA `(.L_x_19) ;  /* 0x000000000080c947 */ /* 0x000fea0003800000 */
[----:B------:R-:W2:Y:S01]  /*1750*/  LDL R4, [R9] ;  /* 0x0000000009047983 */ /* 0x000ea20000100800 */
[----:B------:R-:W2:Y:S02]  /*1760*/  LDCU UR5, c[0x3][0xc] ;  /* 0x00c00180ff0577ac */ /* 0x000ea40008000800 */
[----:B--2---:R-:W-:-:S04]  /*1770*/  FMUL.FTZ R12, R4, UR5 ;  /* 0x00000005040c7c20 */ /* 0x004fc80008410000 */
        /* <DEDUP_REMOVED lines=21> */
[----:B------:R-:W-:Y:S02]  /*18d0*/  PLOP3.LUT P0, PT, PT, PT, PT, 0x8, 0x80 ;  /* 0x000000000080781c */ /* 0x000fe40003f0e170 */
[----:B------:R-:W0:Y:S02]  /*18e0*/  MUFU.RCP R13, R18 ;  /* 0x00000012000d7308 */ /* 0x000e240000001000 */
[----:B0-----:R-:W-:-:S04]  /*18f0*/  FMUL.FTZ R10, R13, R10 ;  /* 0x0000000a0d0a7220 */ /* 0x001fc80000410000 */
[----:B-1----:R-:W-:Y:S01]  /*1900*/  FFMA.FTZ R11, R10, UR5, R11 ;  /* 0x000000050a0b7c23 */ /* 0x002fe2000801000b */
[----:B------:R0:W-:Y:S04]  /*1910*/  STL [R7+0x4], R10 ;  /* 0x0000040a07007387 */ /* 0x0001e80000100800 */
[----:B------:R1:W-:Y:S01]  /*1920*/  STL [R8+0x4], R11 ;  /* 0x0000040b08007387 */ /* 0x0003e20000100800 */
[----:B0-----:R-:W-:Y:S02]  /*1930*/  IADD3 R7, PT, PT, R7, 0x8, RZ ;  /* 0x0000000807077810 */ /* 0x001fe40007ffe0ff */
[----:B-1----:R-:W-:-:S07]  /*1940*/  IADD3 R8, PT, PT, R8, 0x8, RZ ;  /* 0x0000000808087810 */ /* 0x002fce0007ffe0ff */
.L_x_19:
[----:B------:R-:W-:-:S13]  /*1950*/  ISETP.NE.OR P0, PT, R6, UR4, P0 ;  /* 0x0000000406007c0c */ /* 0x000fda0008705670 */
[----:B------:R-:W-:Y:S05]  /*1960*/  @!P0 BRA `(.L_x_15) ;  /* 0x00000000004c8947 */ /* 0x000fea0003800000 */
.L_x_16:
[----:B0-----:R0:W2:Y:S01]  /*1970*/  LDL R4, [R9] ;  /* 0x0000000009047983 */ /* 0x0010a20000100800 */
[----:B------:R-:W-:Y:S01]  /*1980*/  UIADD3 UR4, UPT, UPT, UR4, 0x1, URZ ;  /* 0x0000000104047890 */ /* 0x000fe2000fffe0ff */
[----:B0-----:R-:W-:Y:S01]  /*1990*/  IADD3 R9, PT, PT, R9, 0x4, RZ ;  /* 0x0000000409097810 */ /* 0x001fe20007ffe0ff */
[----:B--2---:R-:W-:-:S04]  /*19a0*/  FMUL.FTZ R12, R4, UR6 ;  /* 0x00000006040c7c20 */ /* 0x004fc80008410000 */
[----:B------:R-:W0:Y:S02]  /*19b0*/  F2F.F64.F32 R4, R12 ;  /* 0x0000000c00047310 */ /* 0x000e240000201800 */
[----:B0-----:R-:W-:-:S06]  /*19c0*/  DADD R4, R4, 1 ;  /* 0x3ff0000004047429 */ /* 0x001fcc0000000000 */
[----:B------:R-:W0:Y:S02]  /*19d0*/  F2F.F32.F64 R13, R4 ;  /* 0x00000004000d7310 */ /* 0x000e240000301000 */
[----:B0-----:R-:W-:-:S13]  /*19e0*/  FSETP.GT.FTZ.AND P0, PT, |R13|, 8.50705917302346158658e+37, PT ;  /* 0x7e8000000d00780b */ /* 0x001fda0003f14200 */
[----:B------:R-:W-:Y:S01]  /*19f0*/  @P0 FMUL.FTZ R13, R13, 0.25 ;  /* 0x3e8000000d0d0820 */ /* 0x000fe20000410000 */
[----:B------:R-:W-:Y:S01]  /*1a00*/  @P0 FMUL.FTZ R10, R10, 0.25 ;  /* 0x3e8000000a0a0820 */ /* 0x000fe20000410000 */
[----:B------:R-:W-:-:S04]  /*1a10*/  ISETP.NE.AND P0, PT, R6, UR4, PT ;  /* 0x0000000406007c0c */ /* 0x000fc8000bf05270 */
[----:B------:R-:W0:Y:S02]  /*1a20*/  MUFU.RCP R13, R13 ;  /* 0x0000000d000d7308 */ /* 0x000e240000001000 */
[----:B0-----:R-:W-:-:S04]  /*1a30*/  FMUL.FTZ R10, R13, R10 ;  /* 0x0000000a0d0a7220 */ /* 0x001fc80000410000 */
[----:B------:R-:W-:Y:S01]  /*1a40*/  FFMA.FTZ R11, R10, UR6, R11 ;  /* 0x000000060a0b7c23 */ /* 0x000fe2000801000b */
[----:B------:R0:W-:Y:S04]  /*1a50*/  STL [R7], R10 ;  /* 0x0000000a07007387 */ /* 0x0001e80000100800 */
[----:B------:R1:W-:Y:S01]  /*1a60*/  STL [R8], R11 ;  /* 0x0000000b08007387 */ /* 0x0003e20000100800 */
[----:B0-----:R-:W-:Y:S02]  /*1a70*/  IADD3 R7, PT, PT, R7, 0x4, RZ ;  /* 0x0000000407077810 */ /* 0x001fe40007ffe0ff */
[----:B-1----:R-:W-:Y:S01]  /*1a80*/  IADD3 R8, PT, PT, R8, 0x4, RZ ;  /* 0x0000000408087810 */ /* 0x002fe20007ffe0ff */
[----:B------:R-:W-:Y:S06]  /*1a90*/  @P0 BRA `(.L_x_16) ;  /* 0xfffffffc00b40947 */ /* 0x000fec000383ffff */
.L_x_15:
[----:B------:R-:W-:Y:S04]  /*1aa0*/  BSSY.RECONVERGENT B0, `(.L_x_20) ;  /* 0x000008e000007945 */ /* 0x000fe80003800200 */
[----:B------:R-:W-:Y:S05]  /*1ab0*/  @!P3 BRA `(.L_x_21) ;  /* 0x00000008002cb947 */ /* 0x000fea0003800000 */
[----:B------:R-:W1:Y:S01]  /*1ac0*/  LDCU UR10, c[0x3][0x8] ;  /* 0x00c00100ff0a77ac */ /* 0x000e620008000800 */
[----:B------:R-:W-:Y:S01]  /*1ad0*/  IMAD.MOV.U32 R10, RZ, RZ, 0x10 ;  /* 0x00000010ff0a7424 */ /* 0x000fe200078e00ff */
[----:B------:R-:W-:Y:S01]  /*1ae0*/  MOV R13, RZ ;  /* 0x000000ff000d7202 */ /* 0x000fe20000000f00 */
[----:B------:R-:W-:Y:S01]  /*1af0*/  UMOV UR7, 0x4c ;  /* 0x0000004c00077882 */ /* 0x000fe20000000000 */
[----:B------:R-:W-:Y:S01]  /*1b00*/  UMOV UR4, URZ ;  /* 0x000000ff00047c82 */ /* 0x000fe20008000000 */
[----:B-1----:R-:W-:-:S06]  /*1b10*/  UISETP.GT.AND UP0, UPT, UR10, URZ, UPT ;  /* 0x000000ff0a00728c */ /* 0x002fcc000bf04270 */
[----:B------:R-:W-:-:S13]  /*1b20*/  PLOP3.LUT P3, PT, PT, PT, UP0, 0x80, 0x8 ;  /* 0x000000000008781c */ /* 0x000fda0003f6f008 */
[----:B------:R-:W-:Y:S05]  /*1b30*/  @!P3 BRA `(.L_x_22) ;  /* 0x0000000400b8b947 */ /* 0x000fea0003800000 */
[----:B------:R-:W-:Y:S02]  /*1b40*/  UIADD3 UR5, UPT, UPT, -UR4, UR10, URZ ;  /* 0x0000000a04057290 */ /* 0x000fe4000fffe1ff */
[----:B------:R-:W-:Y:S02]  /*1b50*/  UPLOP3.LUT UP0, UPT, UPT, UPT, UPT, 0x80, 0x8 ;  /* 0x000000000008789c */ /* 0x000fe40003f0f070 */
[----:B------:R-:W-:-:S09]  /*1b60*/  UISETP.GT.AND UP2, UPT, UR5, 0x3, UPT ;  /* 0x000000030500788c */ /* 0x000fd2000bf44270 */
[----:B------:R-:W-:Y:S05]  /*1b70*/  BRA.U !UP2, `(.L_x_23) ;  /* 0x000000050a0c7547 */ /* 0x000fea000b800000 */
[----:B------:R-:W-:Y:S02]  /*1b80*/  UIADD3 UR6, UPT, UPT, UR10, -0x3, URZ ;  /* 0xfffffffd0a067890 */ /* 0x000fe4000fffe0ff */
[----:B------:R-:W-:-:S11]  /*1b90*/  UPLOP3.LUT UP0, UPT, UPT, UPT, UPT, 0x40, 0x4 ;  /* 0x000000000004789c */ /* 0x000fd60003f0e870 */
.L_x_24:
[----:B0-----:R-:W0:Y:S02]  /*1ba0*/  LDC R4, c[0x3][R10] ;  /* 0x00c000000a047b82 */ /* 0x001e240000000800 */
[C---:B0-----:R-:W-:Y:S02]  /*1bb0*/  LEA R5, R4.reuse, R15, 0x2 ;  /* 0x0000000f04057211 */ /* 0x041fe400078e10ff */
[----:B------:R-:W-:-:S04]  /*1bc0*/  LEA R4, R4, R0, 0x2 ;  /* 0x0000000004047211 */ /* 0x000fc800078e10ff */
[----:B--2---:R-:W2:Y:S04]  /*1bd0*/  LDL R5, [R5+-0x4] ;  /* 0xfffffc0005057983 */ /* 0x004ea80000100800 */
[----:B------:R-:W2:Y:S01]  /*1be0*/  LDL R4, [R4+-0x4] ;  /* 0xfffffc0004047983 */ /* 0x000ea20000100800 */
[----:B-1----:R-:W0:Y:S08]  /*1bf0*/  LDC R6, c[0x3][R10+0x4] ;  /* 0x00c001000a067b82 */ /* 0x002e300000000800 */
[----:B------:R-:W1:Y:S01]  /*1c00*/  LDC R9, c[0x3][R10+0x8] ;  /* 0x00c002000a097b82 */ /* 0x000e620000000800 */
[----:B0-----:R-:W-:-:S02]  /*1c10*/  LEA R7, R6, R0, 0x2 ;  /* 0x0000000006077211 */ /* 0x001fc400078e10ff */
[----:B------:R-:W-:-:S04]  /*1c20*/  LEA R8, R6, R15, 0x2 ;  /* 0x0000000f06087211 */ /* 0x000fc800078e10ff */
[----:B------:R-:W3:Y:S04]  /*1c30*/  LDL R7, [R7+-0x4] ;  /* 0xfffffc0007077983 */ /* 0x000ee80000100800 */
[----:B------:R-:W3:Y:S01]  /*1c40*/  LDL R6, [R8+-0x4] ;  /* 0xfffffc0008067983 */ /* 0x000ee20000100800 */
[CC--:B-1----:R-:W-:Y:S02]  /*1c50*/  LEA R18, R9.reuse, R15.reuse, 0x2 ;  /* 0x0000000f09127211 */ /* 0x0c2fe400078e10ff */
[----:B------:R-:W-:Y:S02]  /*1c60*/  LEA R19, R9, R0, 0x2 ;  /* 0x0000000009137211 */ /* 0x000fe400078e10ff */
[----:B------:R-:W0:Y:S02]  /*1c70*/  LDC R9, c[0x3][R10+0xc] ;  /* 0x00c003000a097b82 */ /* 0x000e240000000800 */
[----:B------:R-:W4:Y:S04]  /*1c80*/  LDL R18, [R18+-0x4] ;  /* 0xfffffc0012127983 */ /* 0x000f280000100800 */
[----:B------:R-:W4:Y:S01]  /*1c90*/  LDL R19, [R19+-0x4] ;  /* 0xfffffc0013137983 */ /* 0x000f220000100800 */
[C---:B0-----:R-:W-:Y:S01]  /*1ca0*/  LEA R12, R9.reuse, R15, 0x2 ;  /* 0x0000000f090c7211 */ /* 0x041fe200078e10ff */
[----:B------:R-:W-:-:S05]  /*1cb0*/  IMAD R11, R9, 0x4, R0 ;  /* 0x00000004090b7824 */ /* 0x000fca00078e0200 */
[----:B------:R-:W5:Y:S04]  /*1cc0*/  LDL R12, [R12+-0x4] ;  /* 0xfffffc000c0c7983 */ /* 0x000f680000100800 */
[----:B------:R-:W5:Y:S01]  /*1cd0*/  LDL R11, [R11+-0x4] ;  /* 0xfffffc000b0b7983 */ /* 0x000f620000100800 */
[----:B------:R-:W2:Y:S01]  /*1ce0*/  LDCU UR5, c[0x3][UR7] ;  /* 0x00c00000070577ac */ /* 0x000ea20008000800 */
[----:B------:R-:W-:-:S04]  /*1cf0*/  UIADD3 UR4, UPT, UPT, UR4, 0x4, URZ ;  /* 0x0000000404047890 */ /* 0x000fc8000fffe0ff */
[----:B------:R-:W-:Y:S01]  /*1d00*/  UISETP.GE.AND UP2, UPT, UR4, UR6, UPT ;  /* 0x000000060400728c */ /* 0x000fe2000bf46270 */
[----:B------:R-:W-:Y:S01]  /*1d10*/  IADD3 R10, PT, PT, R10, 0x10, RZ ;  /* 0x000000100a0a7810 */ /* 0x000fe20007ffe0ff */
[----:B--2---:R-:W-:-:S04]  /*1d20*/  FFMA.FTZ R22, R4, UR5, R5 ;  /* 0x0000000504167c23 */ /* 0x004fc80008010005 */
[----:B------:R-:W0:Y:S01]  /*1d30*/  F2F.F64.F32 R4, R22 ;  /* 0x0000001600047310 */ /* 0x000e220000201800 */
[----:B------:R-:W3:Y:S01]  /*1d40*/  LDCU UR5, c[0x3][UR7+0x4] ;  /* 0x00c00080070577ac */ /* 0x000ee20008000800 */
[----:B0-----:R-:W-:-:S10]  /*1d50*/  DADD R20, R4, -1 ;  /* 0xbff0000004147429 */ /* 0x001fd40000000000 */
[----:B------:R-:W0:Y:S01]  /*1d60*/  F2F.F32.F64 R20, R20 ;  /* 0x0000001400147310 */ /* 0x000e220000301000 */
[----:B---3--:R-:W-:-:S07]  /*1d70*/  FFMA.FTZ R24, R7, UR5, R6 ;  /* 0x0000000507187c23 */ /* 0x008fce0008010006 */
[----:B------:R-:W-:Y:S08]  /*1d80*/  F2F.F64.F32 R4, R13 ;  /* 0x0000000d00047310 */ /* 0x000ff00000201800 */
[----:B------:R-:W1:Y:S08]  /*1d90*/  F2F.F64.F32 R8, R24 ;  /* 0x0000001800087310 */ /* 0x000e700000201800 */
[----:B0-----:R-:W0:Y:S01]  /*1da0*/  F2F.F64.F32 R6, R20 ;  /* 0x0000001400067310 */ /* 0x001e220000201800 */
[----:B------:R-:W-:Y:S01]  /*1db0*/  FSETP.GEU.FTZ.AND P0, PT, R20, RZ, PT ;  /* 0x000000ff1400720b */ /* 0x000fe20003f1e000 */
[----:B------:R-:W4:Y:S01]  /*1dc0*/  LDCU UR5, c[0x3][UR7+0x8] ;  /* 0x00c00100070577ac */ /* 0x000f220008000800 */
[----:B-1----:R-:W-:-:S02]  /*1dd0*/  DADD R8, R8, -1 ;  /* 0xbff0000008087429 */ /* 0x002fc40000000000 */
[----:B0-----:R-:W-:-:S04]  /*1de0*/  DFMA R22, R6, -100, R4 ;  /* 0xc05900000616782b */ /* 0x001fc80000000004 */
[----:B------:R-:W0:Y:S08]  /*1df0*/  F2F.F32.F64 R25, R8 ;  /* 0x0000000800197310 */ /* 0x000e300000301000 */
[----:B------:R-:W1:Y:S01]  /*1e00*/  @!P0 F2F.F32.F64 R13, R22 ;  /* 0x00000016000d8310 */ /* 0x000e620000301000 */
[----:B----4-:R-:W-:-:S07]  /*1e10*/  FFMA.FTZ R26, R19, UR5, R18 ;  /* 0x00000005131a7c23 */ /* 0x010fce0008010012 */
[----:B------:R-:W2:Y:S08]  /*1e20*/  F2F.F64.F32 R18, R26 ;  /* 0x0000001a00127310 */ /* 0x000eb00000201800 */
[----:B0-----:R-:W-:Y:S08]  /*1e30*/  F2F.F64.F32 R6, R25 ;  /* 0x0000001900067310 */ /* 0x001ff00000201800 */
[----:B-1----:R-:W0:Y:S01]  /*1e40*/  F2F.F64.F32 R4, R13 ;  /* 0x0000000d00047310 */ /* 0x002e220000201800 */
[----:B------:R-:W-:Y:S01]  /*1e50*/  FSETP.GEU.FTZ.AND P0, PT, R25, RZ, PT ;  /* 0x000000ff1900720b */ /* 0x000fe20003f1e000 */
[----:B------:R-:W5:Y:S01]  /*1e60*/  LDCU UR5, c[0x3][UR7+0xc] ;  /* 0x00c00180070577ac */ /* 0x000f620008000800 */
[----:B--2---:R-:W-:-:S06]  /*1e70*/  DADD R18, R18, -1 ;  /* 0xbff0000012127429 */ /* 0x004fcc0000000000 */
[----:B------:R-:W1:Y:S01]  /*1e80*/  F2F.F32.F64 R24, R18 ;  /* 0x0000001200187310 */ /* 0x000e620000301000 */
[----:B0-----:R-:W-:-:S07]  /*1e90*/  DFMA R8, R6, -100, R4 ;  /* 0xc05900000608782b */ /* 0x001fce0000000004 */
[----:B------:R-:W0:Y:S01]  /*1ea0*/  @!P0 F2F.F32.F64 R13, R8 ;  /* 0x00000008000d8310 */ /* 0x000e220000301000 */
[----:B-----5:R-:W-:-:S07]  /*1eb0*/  FFMA.FTZ R11, R11, UR5, R12 ;  /* 0x000000050b0b7c23 */ /* 0x020fce000801000c */
[----:B------:R-:W2:Y:S08]  /*1ec0*/  F2F.F64.F32 R20, R11 ;  /* 0x0000000b00147310 */ /* 0x000eb00000201800 */
[----:B-1----:R-:W-:Y:S08]  /*1ed0*/  F2F.F64.F32 R4, R24 ;  /* 0x0000001800047310 */ /* 0x002ff00000201800 */
[----:B0-----:R-:W0:Y:S01]  /*1ee0*/  F2F.F64.F32 R6, R13 ;  /* 0x0000000d00067310 */ /* 0x001e220000201800 */
[----:B------:R-:W-:Y:S01]  /*1ef0*/  FSETP.GEU.FTZ.AND P0, PT, R24, RZ, PT ;  /* 0x000000ff1800720b */ /* 0x000fe20003f1e000 */
[----:B--2---:R-:W-:-:S02]  /*1f00*/  DADD R20, R20, -1 ;  /* 0xbff0000014147429 */ /* 0x004fc40000000000 */
[----:B0-----:R-:W-:-:S08]  /*1f10*/  DFMA R4, R4, -100, R6 ;  /* 0xc05900000404782b */ /* 0x001fd00000000006 */
[----:B------:R-:W0:Y:S08]  /*1f20*/  F2F.F32.F64 R20, R20 ;  /* 0x0000001400147310 */ /* 0x000e300000301000 */
[----:B------:R-:W1:Y:S08]  /*1f30*/  @!P0 F2F.F32.F64 R13, R4 ;  /* 0x00000004000d8310 */ /* 0x000e700000301000 */
[----:B0-----:R-:W-:Y:S08]  /*1f40*/  F2F.F64.F32 R18, R20 ;  /* 0x0000001400127310 */ /* 0x001ff00000201800 */
[----:B-1----:R-:W0:Y:S01]  /*1f50*/  F2F.F64.F32 R6, R13 ;  /* 0x0000000d00067310 */ /* 0x002e220000201800 */
[----:B------:R-:W-:Y:S01]  /*1f60*/  FSETP.GEU.FTZ.AND P0, PT, R20, RZ, PT ;  /* 0x000000ff1400720b */ /* 0x000fe20003f1e000 */
[----:B0-----:R-:W-:-:S12]  /*1f70*/  DFMA R6, R18, -100, R6 ;  /* 0xc05900001206782b */ /* 0x001fd80000000006 */
[----:B------:R1:W2:Y:S01]  /*1f80*/  @!P0 F2F.F32.F64 R13, R6 ;  /* 0x00000006000d8310 */ /* 0x0002a20000301000 */
[----:B------:R-:W-:Y:S01]  /*1f90*/  UIADD3 UR7, UPT, UPT, UR7, 0x10, URZ ;  /* 0x0000001007077890 */ /* 0x000fe2000fffe0ff */
[----:B------:R-:W-:Y:S11]  /*1fa0*/  BRA.U !UP2, `(.L_x_24) ;  /* 0xfffffff90afc7547 */ /* 0x000ff6000b83ffff */
.L_x_23:
[----:B------:R-:W-:-:S04]  /*1fb0*/  UIADD3 UR5, UPT, UPT, -UR4, UR10, URZ ;  /* 0x0000000a04057290 */ /* 0x000fc8000fffe1ff */
[----:B------:R-:W-:-:S09]  /*1fc0*/  UISETP.GT.AND UP2, UPT, UR5, 0x1, UPT ;  /* 0x000000010500788c */ /* 0x000fd2000bf44270 */
[----:B------:R-:W-:Y:S05]  /*1fd0*/  BRA.U !UP2, `(.L_x_25) ;  /* 0x000000010a887547 */ /* 0x000fea000b800000 */
[----:B0-----:R-:W1:Y:S02]  /*1fe0*/  LDC R4, c[0x3][R10] ;  /* 0x00c000000a047b82 */ /* 0x001e640000000800 */
[C---:B-1----:R-:W-:Y:S02]  /*1ff0*/  LEA R6, R4.reuse, R15, 0x2 ;  /* 0x0000000f04067211 */ /* 0x042fe400078e10ff */
[----:B------:R-:W-:-:S04]  /*2000*/  LEA R7, R4, R0, 0x2 ;  /* 0x0000000004077211 */ /* 0x000fc800078e10ff */
[----:B------:R-:W0:Y:S01]  /*2010*/  LDC R4, c[0x3][R10+0x4] ;  /* 0x00c001000a047b82 */ /* 0x000e220000000800 */
[----:B------:R-:W3:Y:S04]  /*2020*/  LDL R6, [R6+-0x4] ;  /* 0xfffffc0006067983 */ /* 0x000ee80000100800 */
[----:B------:R-:W3:Y:S01]  /*2030*/  LDL R7, [R7+-0x4] ;  /* 0xfffffc0007077983 */ /* 0x000ee20000100800 */
[C---:B0-----:R-:W-:Y:S02]  /*2040*/  LEA R12, R4.reuse, R15, 0x2 ;  /* 0x0000000f040c7211 */ /* 0x041fe400078e10ff */
[----:B------:R-:W-:-:S04]  /*2050*/  LEA R20, R4, R0, 0x2 ;  /* 0x0000000004147211 */ /* 0x000fc800078e10ff */
[----:B------:R-:W4:Y:S04]  /*2060*/  LDL R12, [R12+-0x4] ;  /* 0xfffffc000c0c7983 */ /* 0x000f280000100800 */
[----:B------:R-:W4:Y:S01]  /*2070*/  LDL R19, [R20+-0x4] ;  /* 0xfffffc0014137983 */ /* 0x000f220000100800 */
[----:B------:R-:W3:Y:S01]  /*2080*/  LDCU UR5, c[0x3][UR7] ;  /* 0x00c00000070577ac */ /* 0x000ee20008000800 */
[----:B------:R-:W-:Y:S01]  /*2090*/  IADD3 R10, PT, PT, R10, 0x8, RZ ;  /* 0x000000080a0a7810 */ /* 0x000fe20007ffe0ff */
[----:B------:R-:W-:Y:S02]  /*20a0*/  UIADD3 UR4, UPT, UPT, UR4, 0x2, URZ ;  /* 0x0000000204047890 */ /* 0x000fe4000fffe0ff */
[----:B------:R-:W-:Y:S01]  /*20b0*/  UPLOP3.LUT UP0, UPT, UPT, UPT, UPT, 0x40, 0x4 ;  /* 0x000000000004789c */ /* 0x000fe20003f0e870 */
[----:B---3--:R-:W-:Y:S01]  /*20c0*/  FFMA.FTZ R11, R7, UR5, R6 ;  /* 0x00000005070b7c23 */ /* 0x008fe20008010006 */
[----:B------:R-:W4:Y:S03]  /*20d0*/  LDCU UR5, c[0x3][UR7+0x4] ;  /* 0x00c00080070577ac */ /* 0x000f260008000800 */
[----:B------:R-:W0:Y:S01]  /*20e0*/  F2F.F64.F32 R4, R11 ;  /* 0x0000000b00047310 */ /* 0x000e220000201800 */
[----:B------:R-:W-:Y:S01]  /*20f0*/  UIADD3 UR7, UPT, UPT, UR7, 0x8, URZ ;  /* 0x0000000807077890 */ /* 0x000fe2000fffe0ff */
[----:B0-----:R-:W-:-:S06]  /*2100*/  DADD R8, R4, -1 ;  /* 0xbff0000004087429 */ /* 0x001fcc0000000000 */
[----:B--2---:R-:W-:Y:S01]  /*2110*/  F2F.F64.F32 R4, R13 ;  /* 0x0000000d00047310 */ /* 0x004fe20000201800 */
[----:B----4-:R-:W-:-:S07]  /*2120*/  FFMA.FTZ R22, R19, UR5, R12 ;  /* 0x0000000513167c23 */ /* 0x010fce000801000c */
[----:B------:R-:W0:Y:S08]  /*2130*/  F2F.F32.F64 R8, R8 ;  /* 0x0000000800087310 */ /* 0x000e300000301000 */
[----:B------:R-:W1:Y:S01]  /*2140*/  F2F.F64.F32 R18, R22 ;  /* 0x0000001600127310 */ /* 0x000e620000201800 */
[----:B0-----:R-:W-:-:S07]  /*2150*/  FSETP.GEU.FTZ.AND P0, PT, R8, RZ, PT ;  /* 0x000000ff0800720b */ /* 0x001fce0003f1e000 */
[----:B------:R-:W0:Y:S01]  /*2160*/  F2F.F64.F32 R6, R8 ;  /* 0x0000000800067310 */ /* 0x000e220000201800 */
[----:B-1----:R-:W-:Y:S02]  /*2170*/  DADD R18, R18, -1 ;  /* 0xbff0000012127429 */ /* 0x002fe40000000000 */
[----:B0-----:R-:W-:-:S08]  /*2180*/  DFMA R4, R6, -100, R4 ;  /* 0xc05900000604782b */ /* 0x001fd00000000004 */
[----:B------:R-:W0:Y:S08]  /*2190*/  F2F.F32.F64 R18, R18 ;  /* 0x0000001200127310 */ /* 0x000e300000301000 */
[----:B------:R-:W1:Y:S01]  /*21a0*/  @!P0 F2F.F32.F64 R13, R4 ;  /* 0x00000004000d8310 */ /* 0x000e620000301000 */
[----:B0-----:R-:W-:-:S07]  /*21b0*/  FSETP.GEU.FTZ.AND P0, PT, R18, RZ, PT ;  /* 0x000000ff1200720b */ /* 0x001fce0003f1e000 */
[----:B------:R-:W-:Y:S08]  /*21c0*/  F2F.F64.F32 R20, R18 ;  /* 0x0000001200147310 */ /* 0x000ff00000201800 */
[----:B-1----:R-:W0:Y:S02]  /*21d0*/  F2F.F64.F32 R6, R13 ;  /* 0x0000000d00067310 */ /* 0x002e240000201800 */
[----:B0-----:R-:W-:-:S06]  /*21e0*/  DFMA R6, R20, -100, R6 ;  /* 0xc05900001406782b */ /* 0x001fcc0000000006 */
[----:B------:R3:W4:Y:S05]  /*21f0*/  @!P0 F2F.F32.F64 R13, R6 ;  /* 0x00000006000d8310 */ /* 0x00072a0000301000 */
.L_x_25:
[----:B------:R-:W-:-:S09]  /*2200*/  UISETP.NE.OR UP0, UPT, UR4, UR10, UP0 ;  /* 0x0000000a0400728c */ /* 0x000fd20008705670 */
[----:B------:R-:W-:Y:S05]  /*2210*/  BRA.U !UP0, `(.L_x_26) ;  /* 0x0000000108587547 */ /* 0x000fea000b800000 */
.L_x_22:
[----:B0-----:R-:W0:Y:S02]  /*2220*/  LDC R4, c[0x3][R10] ;  /* 0x00c000000a047b82 */ /* 0x001e240000000800 */
[C---:B0-----:R-:W-:Y:S02]  /*2230*/  LEA R12, R4.reuse, R15, 0x2 ;  /* 0x0000000f040c7211 */ /* 0x041fe400078e10ff */
[----:B------:R-:W-:-:S03]  /*2240*/  LEA R18, R4, R0, 0x2 ;  /* 0x0000000004127211 */ /* 0x000fc600078e10ff */
[----:B------:R-:W5:Y:S04]  /*2250*/  LDL R4, [R12+-0x4] ;  /* 0xfffffc000c047983 */ /* 0x000f680000100800 */
[----:B------:R-:W5:Y:S01]  /*2260*/  LDL R5, [R18+-0x4] ;  /* 0xfffffc0012057983 */ /* 0x000f620000100800 */
[----:B------:R-:W5:Y:S01]  /*2270*/  LDCU UR5, c[0x3][UR7] ;  /* 0x00c00000070577ac */ /* 0x000f620008000800 */
[----:B-12-4-:R-:W-:Y:S01]  /*2280*/  F2F.F64.F32 R8, R13 ;  /* 0x0000000d00087310 */ /* 0x016fe20000201800 */
[----:B------:R-:W-:Y:S01]  /*2290*/  VIADD R10, R10, 0x4 ;  /* 0x000000040a0a7836 */ /* 0x000fe20000000000 */
[----:B------:R-:W-:Y:S02]  /*22a0*/  UIADD3 UR4, UPT, UPT, UR4, 0x1, URZ ;  /* 0x0000000104047890 */ /* 0x000fe4000fffe0ff */
[----:B------:R-:W-:-:S02]  /*22b0*/  UIADD3 UR7, UPT, UPT, UR7, 0x4, URZ ;  /* 0x0000000407077890 */ /* 0x000fc4000fffe0ff */
[----:B------:R-:W-:Y:S01]  /*22c0*/  UISETP.NE.AND UP0, UPT, UR4, UR10, UPT ;  /* 0x0000000a0400728c */ /* 0x000fe2000bf05270 */
[----:B-----5:R-:W-:-:S04]  /*22d0*/  FFMA.FTZ R11, R5, UR5, R4 ;  /* 0x00000005050b7c23 */ /* 0x020fc80008010004 */
[----:B------:R-:W0:Y:S02]  /*22e0*/  F2F.F64.F32 R4, R11 ;  /* 0x0000000b00047310 */ /* 0x000e240000201800 */
[----:B0-----:R-:W-:-:S10]  /*22f0*/  DADD R4, R4, -1 ;  /* 0xbff0000004047429 */ /* 0x001fd40000000000 */
[----:B------:R-:W1:Y:S08]  /*2300*/  F2F.F32.F64 R4, R4 ;  /* 0x0000000400047310 */ /* 0x000e700000301000 */
[----:B-1-3--:R-:W0:Y:S01]  /*2310*/  F2F.F64.F32 R6, R4 ;  /* 0x0000000400067310 */ /* 0x00ae220000201800 */
[----:B------:R-:W-:Y:S01]  /*2320*/  FSETP.GEU.FTZ.AND P0, PT, R4, RZ, PT ;  /* 0x000000ff0400720b */ /* 0x000fe20003f1e000 */
[----:B0-----:R-:W-:-:S12]  /*2330*/  DFMA R6, R6, -100, R8 ;  /* 0xc05900000606782b */ /* 0x001fd80000000008 */
[----:B------:R0:W1:Y:S01]  /*2340*/  @!P0 F2F.F32.F64 R13, R6 ;  /* 0x00000006000d8310 */ /* 0x0000620000301000 */
[----:B------:R-:W-:Y:S05]  /*2350*/  BRA.U UP0, `(.L_x_22) ;  /* 0xfffffffd00b07547 */ /* 0x000fea000b83ffff */
[----:B------:R-:W-:Y:S05]  /*2360*/  BRA `(.L_x_26) ;  /* 0x0000000000047947 */ /* 0x000fea0003800000 */
.L_x_21:
[----:B------:R-:W-:-:S07]  /*2370*/  MOV R13, RZ ;  /* 0x000000ff000d7202 */ /* 0x000fce0000000f00 */
.L_x_26:
[----:B------:R-:W-:Y:S05]  /*2380*/  BSYNC.RECONVERGENT B0 ;  /* 0x0000000000007941 */ /* 0x000fea0003800200 */
.L_x_20:
[----:B------:R-:W-:Y:S04]  /*2390*/  BSSY.RECONVERGENT B0, `(.L_x_27) ;  /* 0x000006a000007945 */ /* 0x000fe80003800200 */
[----:B------:R-:W-:Y:S05]  /*23a0*/  @!P2 BRA `(.L_x_28) ;  /* 0x00000004009ca947 */ /* 0x000fea0003800000 */
[----:B------:R-:W5:Y:S01]  /*23b0*/  LDCU UR6, c[0x3][0x4] ;  /* 0x00c00080ff0677ac */ /* 0x000f620008000800 */
[----:B------:R-:W-:Y:S01]  /*23c0*/  HFMA2 R10, -RZ, RZ, 1.875, 0 ;  /* 0x3f800000ff0a7431 */ /* 0x000fe200000001ff */
[----:B------:R-:W-:Y:S01]  /*23d0*/  IADD3 R8, PT, PT, R1, 0x1e0, RZ ;  /* 0x000001e001087810 */ /* 0x000fe20007ffe0ff */
[----:B------:R-:W0:Y:S01]  /*23e0*/  LDCU UR10, c[0x3][0xc] ;  /* 0x00c00180ff0a77ac */ /* 0x000e220008000800 */
[----:B------:R-:W-:Y:S01]  /*23f0*/  UMOV UR4, URZ ;  /* 0x000000ff00047c82 */ /* 0x000fe20008000000 */
[----:B-----5:R-:W-:-:S06]  /*2400*/  UISETP.GT.AND UP0, UPT, UR6, URZ, UPT ;  /* 0x000000ff0600728c */ /* 0x020fcc000bf04270 */
[----:B------:R-:W-:-:S13]  /*2410*/  PLOP3.LUT P2, PT, PT, PT, UP0, 0x80, 0x8 ;  /* 0x000000000008781c */ /* 0x000fda0003f4f008 */
[----:B0-----:R-:W-:Y:S05]  /*2420*/  @!P2 BRA `(.L_x_29) ;  /* 0x000000040040a947 */ /* 0x001fea0003800000 */
[----:B------:R-:W-:Y:S02]  /*2430*/  UIADD3 UR5, UPT, UPT, -UR4, UR6, URZ ;  /* 0x0000000604057290 */ /* 0x000fe4000fffe1ff */
[----:B------:R-:W-:Y:S02]  /*2440*/  UPLOP3.LUT UP0, UPT, UPT, UPT, UPT, 0x80, 0x8 ;  /* 0x000000000008789c */ /* 0x000fe40003f0f070 */
[----:B------:R-:W-:-:S09]  /*2450*/  UISETP.GT.AND UP2, UPT, UR5, 0x3, UPT ;  /* 0x000000030500788c */ /* 0x000fd2000bf44270 */
[----:B------:R-:W-:Y:S05]  /*2460*/  BRA.U !UP2, `(.L_x_30) ;  /* 0x000000010abc7547 */ /* 0x000fea000b800000 */
[----:B------:R-:W0:Y:S01]  /*2470*/  LDCU UR7, c[0x3][0xc] ;  /* 0x00c00180ff0777ac */ /* 0x000e220008000800 */
[----:B------:R-:W-:Y:S02]  /*2480*/  UIADD3 UR5, UPT, UPT, UR6, -0x3, URZ ;  /* 0xfffffffd06057890 */ /* 0x000fe4000fffe0ff */
[----:B------:R-:W-:-:S11]  /*2490*/  UPLOP3.LUT UP0, UPT, UPT, UPT, UPT, 0x40, 0x4 ;  /* 0x000000000004789c */ /* 0x000fd60003f0e870 */
.L_x_31:
[----:B------:R-:W0:Y:S04]  /*24a0*/  LDL R4, [R8] ;  /* 0x0000000008047983 */ /* 0x000e280000100800 */
[----:B-1-3--:R-:W3:Y:S04]  /*24b0*/  LDL R6, [R8+0x4] ;  /* 0x0000040008067983 */ /* 0x00aee80000100800 */
[----:B------:R-:W5:Y:S04]  /*24c0*/  LDL R7, [R8+0x8] ;  /* 0x0000080008077983 */ /* 0x000f680000100800 */
[----:B------:R1:W2:Y:S01]  /*24d0*/  LDL R22, [R8+0xc] ;  /* 0x00000c0008167983 */ /* 0x0002a20000100800 */
[----:B------:R-:W-:-:S04]  /*24e0*/  UIADD3 UR4, UPT, UPT, UR4, 0x4, URZ ;  /* 0x0000000404047890 */ /* 0x000fc8000fffe0ff */
[----:B------:R-:W-:Y:S01]  /*24f0*/  UISETP.GE.AND UP2, UPT, UR4, UR5, UPT ;  /* 0x000000050400728c */ /* 0x000fe2000bf46270 */
[----:B-1----:R-:W-:Y:S01]  /*2500*/  IADD3 R8, PT, PT, R8, 0x10, RZ ;  /* 0x0000001008087810 */ /* 0x002fe20007ffe0ff */
[----:B0-----:R-:W-:-:S04]  /*2510*/  FMUL.FTZ R11, R4, UR7 ;  /* 0x00000007040b7c20 */ /* 0x001fc80008410000 */
[----:B------:R-:W0:Y:S01]  /*2520*/  F2F.F64.F32 R4, R11 ;  /* 0x0000000b00047310 */ /* 0x000e220000201800 */
[----:B---3--:R-:W-:Y:S01]  /*2530*/  FMUL.FTZ R12, R6, UR7 ;  /* 0x00000007060c7c20 */ /* 0x008fe20008410000 */
[----:B-----5:R-:W-:-:S06]  /*2540*/  FMUL.FTZ R23, R7, UR7 ;  /* 0x0000000707177c20 */ /* 0x020fcc0008410000 */
[----:B------:R-:W1:Y:S01]  /*2550*/  F2F.F64.F32 R18, R12 ;  /* 0x0000000c00127310 */ /* 0x000e620000201800 */
[----:B--2---:R-:W-:Y:S01]  /*2560*/  FMUL.FTZ R24, R22, UR7 ;  /* 0x0000000716187c20 */ /* 0x004fe20008410000 */
[----:B0-----:R-:W-:-:S06]  /*2570*/  DADD R20, R4, 1 ;  /* 0x3ff0000004147429 */ /* 0x001fcc0000000000 */
[----:B------:R-:W0:Y:S01]  /*2580*/  F2F.F64.F32 R6, R24 ;  /* 0x0000001800067310 */ /* 0x000e220000201800 */
[----:B-1----:R-:W-:-:S07]  /*2590*/  DADD R18, R18, 1 ;  /* 0x3ff0000012127429 */ /* 0x002fce0000000000 */
[----:B------:R-:W1:Y:S01]  /*25a0*/  F2F.F64.F32 R4, R23 ;  /* 0x0000001700047310 */ /* 0x000e620000201800 */
[----:B0-----:R-:W-:-:S07]  /*25b0*/  DADD R6, R6, 1 ;  /* 0x3ff0000006067429 */ /* 0x001fce0000000000 */
[----:B------:R-:W0:Y:S01]  /*25c0*/  F2F.F32.F64 R9, R20 ;  /* 0x0000001400097310 */ /* 0x000e220000301000 */
[----:B-1----:R-:W-:-:S07]  /*25d0*/  DADD R4, R4, 1 ;  /* 0x3ff0000004047429 */ /* 0x002fce0000000000 */
[----:B------:R-:W1:Y:S01]  /*25e0*/  F2F.F32.F64 R22, R18 ;  /* 0x0000001200167310 */ /* 0x000e620000301000 */
[----:B0-----:R-:W-:-:S07]  /*25f0*/  FSETP.GT.FTZ.AND P0, PT, |R9|, 8.50705917302346158658e+37, PT ;  /* 0x7e8000000900780b */ /* 0x001fce0003f14200 */
[----:B------:R-:W0:Y:S01]  /*2600*/  F2F.F32.F64 R6, R6 ;  /* 0x0000000600067310 */ /* 0x000e220000301000 */
[----:B-1----:R-:W-:-:S07]  /*2610*/  FSETP.GT.FTZ.AND P4, PT, |R22|, 8.50705917302346158658e+37, PT ;  /* 0x7e8000001600780b */ /* 0x002fce0003f94200 */
[----:B------:R-:W1:Y:S01]  /*2620*/  F2F.F32.F64 R5, R4 ;  /* 0x0000000400057310 */ /* 0x000e620000301000 */
[----:B------:R-:W-:Y:S01]  /*2630*/  @P0 FMUL.FTZ R9, R9, 0.25 ;  /* 0x3e80000009090820 */ /* 0x000fe20000410000 */
[----:B------:R-:W-:Y:S01]  /*2640*/  @P0 FMUL.FTZ R10, R10, 0.25 ;  /* 0x3e8000000a0a0820 */ /* 0x000fe20000410000 */
[----:B0-----:R-:W-:-:S05]  /*2650*/  FSETP.GT.FTZ.AND P6, PT, |R6|, 8.50705917302346158658e+37, PT ;  /* 0x7e8000000600780b */ /* 0x001fca0003fd4200 */
[----:B------:R-:W0:Y:S01]  /*2660*/  MUFU.RCP R9, R9 ;  /* 0x0000000900097308 */ /* 0x000e220000001000 */
[----:B------:R-:W-:Y:S01]  /*2670*/  @P4 FMUL.FTZ R22, R22, 0.25 ;  /* 0x3e80000016164820 */ /* 0x000fe20000410000 */
[----:B-1----:R-:W-:-:S06]  /*2680*/  FSETP.GT.FTZ.AND P5, PT, |R5|, 8.50705917302346158658e+37, PT ;  /* 0x7e8000000500780b */ /* 0x002fcc0003fb4200 */
[----:B------:R-:W1:Y:S01]  /*2690*/  MUFU.RCP R11, R22 ;  /* 0x00000016000b7308 */ /* 0x000e620000001000 */
[----:B------:R-:W-:-:S07]  /*26a0*/  @P6 FMUL.FTZ R6, R6, 0.25 ;  /* 0x3e80000006066820 */ /* 0x000fce0000410000 */
[----:B------:R-:W-:Y:S01]  /*26b0*/  MUFU.RCP R7, R6 ;  /* 0x0000000600077308 */ /* 0x000fe20000001000 */
[----:B0-----:R-:W-:Y:S01]  /*26c0*/  FMUL.FTZ R4, R9, R10 ;  /* 0x0000000a09047220 */ /* 0x001fe20000410000 */
[----:B------:R-:W-:-:S03]  /*26d0*/  @P5 FMUL.FTZ R5, R5, 0.25 ;  /* 0x3e80000005055820 */ /* 0x000fc60000410000 */
[----:B------:R-:W-:-:S03]  /*26e0*/  @P4 FMUL.FTZ R4, R4, 0.25 ;  /* 0x3e80000004044820 */ /* 0x000fc60000410000 */
[----:B------:R-:W0:Y:S01]  /*26f0*/  MUFU.RCP R5, R5 ;  /* 0x0000000500057308 */ /* 0x000e220000001000 */
[----:B-1----:R-:W-:-:S04]  /*2700*/  FMUL.FTZ R4, R11, R4 ;  /* 0x000000040b047220 */ /* 0x002fc80000410000 */
[----:B------:R-:W-:-:S04]  /*2710*/  @P5 FMUL.FTZ R4, R4, 0.25 ;  /* 0x3e80000004045820 */ /* 0x000fc80000410000 */
[----:B0-----:R-:W-:-:S04]  /*2720*/  FMUL.FTZ R4, R5, R4 ;  /* 0x0000000405047220 */ /* 0x001fc80000410000 */
[----:B------:R-:W-:-:S04]  /*2730*/  @P6 FMUL.FTZ R4, R4, 0.25 ;  /* 0x3e80000004046820 */ /* 0x000fc80000410000 */
[----:B------:R-:W-:Y:S01]  /*2740*/  FMUL.FTZ R10, R7, R4 ;  /* 0x00000004070a7220 */ /* 0x000fe20000410000 */
[----:B------:R-:W-:Y:S06]  /*2750*/  BRA.U !UP2, `(.L_x_31) ;  /* 0xfffffffd0a507547 */ /* 0x000fec000b83ffff */
.L_x_30:
[----:B------:R-:W-:-:S04]  /*2760*/  UIADD3 UR5, UPT, UPT, -UR4, UR6, URZ ;  /* 0x0000000604057290 */ /* 0x000fc8000fffe1ff */
[----:B------:R-:W-:-:S09]  /*2770*/  UISETP.GT.AND UP2, UPT, UR5, 0x1, UPT ;  /* 0x000000010500788c */ /* 0x000fd2000bf44270 */
[----:B------:R-:W-:Y:S05]  /*2780*/  BRA.U !UP2, `(.L_x_32) ;  /* 0x000000010a607547 */ /* 0x000fea000b800000 */
[----:B------:R-:W5:Y:S01]  /*2790*/  LDL R4, [R8] ;  /* 0x0000000008047983 */ /* 0x000f620000100800 */
[----:B------:R-:W5:Y:S03]  /*27a0*/  LDCU UR5, c[0x3][0xc] ;  /* 0x00c00180ff0577ac */ /* 0x000f660008000800 */
[----:B-1-3--:R0:W3:Y:S01]  /*27b0*/  LDL R6, [R8+0x4] ;  /* 0x0000040008067983 */ /* 0x00a0e20000100800 */
[----:B------:R-:W-:Y:S02]  /*27c0*/  UIADD3 UR4, UPT, UPT, UR4, 0x2, URZ ;  /* 0x0000000204047890 */ /* 0x000fe4000fffe0ff */
[----:B------:R-:W-:Y:S01]  /*27d0*/  UPLOP3.LUT UP0, UPT, UPT, UPT, UPT, 0x40, 0x4 ;  /* 0x000000000004789c */ /* 0x000fe20003f0e870 */
[----:B0-----:R-:W-:Y:S01]  /*27e0*/  IADD3 R8, PT, PT, R8, 0x8, RZ ;  /* 0x0000000808087810 */ /* 0x001fe20007ffe0ff */
[----:B-----5:R-:W-:-:S04]  /*27f0*/  FMUL.FTZ R9, R4, UR5 ;  /* 0x0000000504097c20 */ /* 0x020fc80008410000 */
[----:B------:R-:W0:Y:S01]  /*2800*/  F2F.F64.F32 R4, R9 ;  /* 0x0000000900047310 */ /* 0x000e220000201800 */
[----:B---3--:R-:W-:-:S07]  /*2810*/  FMUL.FTZ R12, R6, UR5 ;  /* 0x00000005060c7c20 */ /* 0x008fce0008410000 */
[----:B------:R-:W1:Y:S01]  /*2820*/  F2F.F64.F32 R6, R12 ;  /* 0x0000000c00067310 */ /* 0x000e620000201800 */
[----:B0-----:R-:W-:-:S07]  /*2830*/  DADD R4, R4, 1 ;  /* 0x3ff0000004047429 */ /* 0x001fce0000000000 */
[----:B------:R-:W0:Y:S01]  /*2840*/  F2F.F32.F64 R11, R4 ;  /* 0x00000004000b7310 */ /* 0x000e220000301000 */
[----:B-1----:R-:W-:-:S07]  /*2850*/  DADD R6, R6, 1 ;  /* 0x3ff0000006067429 */ /* 0x002fce0000000000 */
[----:B------:R-:W1:Y:S01]  /*2860*/  F2F.F32.F64 R18, R6 ;  /* 0x0000000600127310 */ /* 0x000e620000301000 */
[----:B0-----:R-:W-:Y:S02]  /*2870*/  FSETP.GT.FTZ.AND P0, PT, |R11|, 8.50705917302346158658e+37, PT ;  /* 0x7e8000000b00780b */ /* 0x001fe40003f14200 */
[----:B-1----:R-:W-:-:S11]  /*2880*/  FSETP.GT.FTZ.AND P4, PT, |R18|, 8.50705917302346158658e+37, PT ;  /* 0x7e8000001200780b */ /* 0x002fd60003f94200 */
[----:B------:R-:W-:Y:S01]  /*2890*/  @P0 FMUL.FTZ R11, R11, 0.25 ;  /* 0x3e8000000b0b0820 */ /* 0x000fe20000410000 */
[----:B------:R-:W-:-:S05]  /*28a0*/  @P0 FMUL.FTZ R10, R10, 0.25 ;  /* 0x3e8000000a0a0820 */ /* 0x000fca0000410000 */
[----:B------:R-:W0:Y:S01]  /*28b0*/  MUFU.RCP R11, R11 ;  /* 0x0000000b000b7308 */ /* 0x000e220000001000 */
[----:B------:R-:W-:-:S07]  /*28c0*/  @P4 FMUL.FTZ R18, R18, 0.25 ;  /* 0x3e80000012124820 */ /* 0x000fce0000410000 */
[----:B------:R-:W1:Y:S01]  /*28d0*/  MUFU.RCP R9, R18 ;  /* 0x0000001200097308 */ /* 0x000e620000001000 */
[----:B0-----:R-:W-:-:S04]  /*28e0*/  FMUL.FTZ R10, R11, R10 ;  /* 0x0000000a0b0a7220 */ /* 0x001fc80000410000 */
[----:B------:R-:W-:-:S04]  /*28f0*/  @P4 FMUL.FTZ R10, R10, 0.25 ;  /* 0x3e8000000a0a4820 */ /* 0x000fc80000410000 */
[----:B-1----:R-:W-:-:S07]  /*2900*/  FMUL.FTZ R10, R9, R10 ;  /* 0x0000000a090a7220 */ /* 0x002fce0000410000 */
.L_x_32:
[----:B------:R-:W-:-:S09]  /*2910*/  UISETP.NE.OR UP0, UPT, UR4, UR6, UP0 ;  /* 0x000000060400728c */ /* 0x000fd20008705670 */
[----:B------:R-:W-:Y:S05]  /*2920*/  BRA.U !UP0, `(.L_x_33) ;  /* 0x0000000108407547 */ /* 0x000fea000b800000 */
.L_x_29:
[----:B------:R0:W1:Y:S01]  /*2930*/  LDL R4, [R8] ;  /* 0x0000000008047983 */ /* 0x0000620000100800 */
[----:B------:R-:W-:-:S04]  /*2940*/  UIADD3 UR4, UPT, UPT, UR4, 0x1, URZ ;  /* 0x0000000104047890 */ /* 0x000fc8000fffe0ff */
[----:B------:R-:W-:Y:S01]  /*2950*/  UISETP.NE.AND UP0, UPT, UR4, UR6, UPT ;  /* 0x000000060400728c */ /* 0x000fe2000bf05270 */
[----:B0-----:R-:W-:Y:S01]  /*2960*/  IADD3 R8, PT, PT, R8, 0x4, RZ ;  /* 0x0000000408087810 */ /* 0x001fe20007ffe0ff */
[----:B-1-3--:R-:W-:-:S04]  /*2970*/  FMUL.FTZ R6, R4, UR10 ;  /* 0x0000000a04067c20 */ /* 0x00afc80008410000 */
[----:B------:R-:W0:Y:S02]  /*2980*/  F2F.F64.F32 R4, R6 ;  /* 0x0000000600047310 */ /* 0x000e240000201800 */
[----:B0-----:R-:W-:-:S06]  /*2990*/  DADD R4, R4, 1 ;  /* 0x3ff0000004047429 */ /* 0x001fcc0000000000 */
[----:B------:R-:W0:Y:S02]  /*29a0*/  F2F.F32.F64 R7, R4 ;  /* 0x0000000400077310 */ /* 0x000e240000301000 */
[----:B0-----:R-:W-:-:S13]  /*29b0*/  FSETP.GT.FTZ.AND P0, PT, |R7|, 8.50705917302346158658e+37, PT ;  /* 0x7e8000000700780b */ /* 0x001fda0003f14200 */
[----:B------:R-:W-:Y:S01]  /*29c0*/  @P0 FMUL.FTZ R7, R7, 0.25 ;  /* 0x3e80000007070820 */ /* 0x000fe20000410000 */
[----:B------:R-:W-:-:S05]  /*29d0*/  @P0 FMUL.FTZ R10, R10, 0.25 ;  /* 0x3e8000000a0a0820 */ /* 0x000fca0000410000 */
[----:B------:R-:W0:Y:S02]  /*29e0*/  MUFU.RCP R7, R7 ;  /* 0x0000000700077308 */ /* 0x000e240000001000 */
[----:B0-----:R-:W-:Y:S01]  /*29f0*/  FMUL.FTZ R10, R7, R10 ;  /* 0x0000000a070a7220 */ /* 0x001fe20000410000 */
[----:B------:R-:W-:Y:S06]  /*2a00*/  BRA.U UP0, `(.L_x_29) ;  /* 0xfffffffd00c87547 */ /* 0x000fec000b83ffff */
[----:B------:R-:W-:Y:S05]  /*2a10*/  BRA `(.L_x_33) ;  /* 0x0000000000047947 */ /* 0x000fea0003800000 */
.L_x_28:
[----:B------:R-:W-:-:S07]  /*2a20*/  MOV R10, 0x3f800000 ;  /* 0x3f800000000a7802 */ /* 0x000fce0000000f00 */
.L_x_33:
[----:B------:R-:W-:Y:S05]  /*2a30*/  BSYNC.RECONVERGENT B0 ;  /* 0x0000000000007941 */ /* 0x000fea0003800200 */
.L_x_27:
[----:B------:R-:W-:Y:S01]  /*2a40*/  IADD3 R16, PT, PT, R17, R16, RZ ;  /* 0x0000001011107210 */ /* 0x000fe20007ffe0ff */
[----:B-12-4-:R-:W-:-:S03]  /*2a50*/  FMUL.FTZ R13, R10, R13 ;  /* 0x0000000d0a0d7220 */ /* 0x016fc60000410000 */
[----:B------:R-:W-:Y:S02]  /*2a60*/  ISETP.GT.AND P0, PT, R16, 0xfff, PT ;  /* 0x00000fff1000780c */ /* 0x000fe40003f04270 */
[----:B------:R1:W-:Y:S02]  /*2a70*/  STG.E desc[UR8][R2.64], R13 ;  /* 0x0000000d02007986 */ /* 0x0003e4000c101908 */
[----:B-1----:R-:W-:-:S09]  /*2a80*/  IMAD.WIDE.U32 R2, R17, 0x4, R2 ;  /* 0x0000000411027825 */ /* 0x002fd200078e0002 */
[----:B------:R-:W-:Y:S05]  /*2a90*/  @!P0 BRA `(.L_x_34) ;  /* 0xffffffd400cc8947 */ /* 0x000fea000383ffff */
[----:B------:R-:W-:Y:S05]  /*2aa0*/  EXIT ;  /* 0x000000000000794d */ /* 0x000fea0003800000 */
.L_x_35:
[----:B------:R-:W-:-:S00]  /*2ab0*/  BRA `(.L_x_35) ;  /* 0xfffffffc00fc7947 */ /* 0x000fc0000383ffff */
[----:B------:R-:W-:-:S00]  /*2ac0*/  NOP ;  /* 0x0000000000007918 */ /* 0x000fc00000000000 */
        /* <DEDUP_REMOVED lines=11> */
.L_x_108:


//--------------------- .text._Z28Pathcalc_Portfolio_KernelGPUPfS_ --------------------------
	.section	.text._Z28Pathcalc_Portfolio_KernelGPUPfS_,"ax",@progbits
	.align	128
.text._Z28Pathcalc_Portfolio_KernelGPUPfS_:
        .type           _Z28Pathcalc_Portfolio_KernelGPUPfS_,@function
        .size           _Z28Pathcalc_Portfolio_KernelGPUPfS_,(.L_x_109 - _Z28Pathcalc_Portfolio_KernelGPUPfS_)
        .other          _Z28Pathcalc_Portfolio_KernelGPUPfS_,@"STO_CUDA_ENTRY STV_DEFAULT"
_Z28Pathcalc_Portfolio_KernelGPUPfS_:
[----:B------:R-:W0:Y:S01]  /*0000*/  LDC R1, c[0x0][0x37c] ;  /* 0x0000df00ff017b82 */ /* 0x000e220000000800 */
[----:B------:R-:W1:Y:S01]  /*0010*/  S2R R3, SR_CTAID.X ;  /* 0x0000000000037919 */ /* 0x000e620000002500 */
[----:B------:R-:W2:Y:S01]  /*0020*/  LDCU UR6, c[0x0][0x360] ;  /* 0x00006c00ff0677ac */ /* 0x000ea20008000800 */
[----:B0-----:R-:W-:Y:S01]  /*0030*/  IADD3 R1, PT, PT, R1, -0x3840, RZ ;  /* 0xffffc7c001017810 */ /* 0x001fe20007ffe0ff */
[----:B------:R-:W0:Y:S03]  /*0040*/  S2R R0, SR_TID.X ;  /* 0x0000000000007919 */ /* 0x000e260000002100 */
[C---:B------:R-:W-:Y:S02]  /*0050*/  R2UR UR11, R1.reuse ;  /* 0x00000000010b72ca */ /* 0x040fe400000e0000 */
[----:B------:R-:W-:Y:S01]  /*0060*/  R2UR UR5, R1 ;  /* 0x00000000010572ca */ /* 0x000fe200000e0000 */
[----:B--2---:R-:W-:Y:S01]  /*0070*/  ULOP3.LUT UR6, UR6, 0xffff, URZ, 0xc0, !UPT ;  /* 0x0000ffff06067892 */ /* 0x004fe2000f8ec0ff */
[----:B-1----:R-:W-:-:S02]  /*0080*/  LOP3.LUT R3, R3, 0xffff, RZ, 0xc0, !PT ;  /* 0x0000ffff03037812 */ /* 0x002fc400078ec0ff */
[----:B0-----:R-:W-:-:S05]  /*0090*/  LOP3.LUT R0, R0, 0xffff, RZ, 0xc0, !PT ;  /* 0x0000ffff00007812 */ /* 0x001fca00078ec0ff */
[----:B------:R-:W-:-:S05]  /*00a0*/  IMAD R0, R3, UR6, R0 ;  /* 0x0000000603007c24 */ /* 0x000fca000f8e0200 */
[----:B------:R-:W-:-:S13]  /*00b0*/  ISETP.GT.AND P0, PT, R0, 0xfff, PT ;  /* 0x00000fff0000780c */ /* 0x000fda0003f04270 */
[----:B------:R-:W-:Y:S05]  /*00c0*/  @P0 EXIT ;  /* 0x000000000000094d */ /* 0x000fea0003800000 */
[----:B------:R-:W0:Y:S01]  /*00d0*/  LDCU.64 UR8, c[0x3][URZ] ;  /* 0x00c00000ff0877ac */ /* 0x000e220008000a00 */
[----:B------:R-:W1:Y:S01]  /*00e0*/  LDC.64 R2, c[0x0][0x380] ;  /* 0x0000e000ff027b82 */ /* 0x000e620000000a00 */
[C---:B------:R-:W-:Y:S01]  /*00f0*/  IADD3 R10, PT, PT, R1.reuse, 0x3700, RZ ;  /* 0x00003700010a7810 */ /* 0x040fe20007ffe0ff */
[----:B------:R-:W2:Y:S01]  /*0100*/  LDCU UR10, c[0x3][0x8] ;  /* 0x00c00100ff0a77ac */ /* 0x000ea20008000800 */
[----:B------:R-:W-:Y:S01]  /*0110*/  IADD3 R8, PT, PT, R1, 0x3c0, RZ ;  /* 0x000003c001087810 */ /* 0x000fe20007ffe0ff */
[----:B------:R-:W3:Y:S04]  /*0120*/  LDCU UR4, c[0x0][0x370] ;  /* 0x00006e00ff0477ac */ /* 0x000ee80008000800 */
[----:B------:R-:W4:Y:S01]  /*0130*/  LDC.64 R4, c[0x0][0x388] ;  /* 0x0000e200ff047b82 */ /* 0x000f220000000a00 */
[----:B------:R-:W-:-:S02]  /*0140*/  UIADD3 UR16, UPT, UPT, UR5, 0x37a0, URZ ;  /* 0x000037a005107890 */ /* 0x000fc4000fffe0ff */
[----:B------:R-:W-:Y:S02]  /*0150*/  UIADD3 UR15, UPT, UPT, UR5, 0x320, URZ ;  /* 0x00000320050f7890 */ /* 0x000fe4000fffe0ff */
[----:B------:R-:W-:Y:S02]  /*0160*/  UIADD3 UR14, UPT, UPT, UR5, 0x280, URZ ;  /* 0x00000280050e7890 */ /* 0x000fe4000fffe0ff */
[----:B0-----:R-:W-:Y:S02]  /*0170*/  UIADD3 UR7, UPT, UPT, UR8, -UR9, URZ ;  /* 0x8000000908077290 */ /* 0x001fe4000fffe0ff */
[----:B------:R-:W-:Y:S02]  /*0180*/  UISETP.GT.AND UP0, UPT, UR8, URZ, UPT ;  /* 0x000000ff0800728c */ /* 0x000fe4000bf04270 */
[----:B------:R-:W-:Y:S02]  /*0190*/  UISETP.GT.AND UP1, UPT, UR9, URZ, UPT ;  /* 0x000000ff0900728c */ /* 0x000fe4000bf24270 */
[----:B------:R-:W-:Y:S01]  /*01a0*/  UISETP.GE.AND UP3, UPT, UR9, UR8, UPT ;  /* 0x000000080900728c */ /* 0x000fe2000bf66270 */
[C---:B-1----:R-:W-:Y:S01]  /*01b0*/  IMAD.WIDE R2, R0.reuse, 0x4, R2 ;  /* 0x0000000400027825 */ /* 0x042fe200078e0202 */
[----:B--2---:R-:W-:Y:S01]  /*01c0*/  UISETP.GT.AND UP2, UPT, UR10, URZ, UPT ;  /* 0x000000ff0a00728c */ /* 0x004fe2000bf44270 */
[----:B------:R-:W-:Y:S01]  /*01d0*/  PLOP3.LUT P5, PT, PT, PT, UP0, 0x80, 0x8 ;  /* 0x000000000008781c */ /* 0x000fe20003faf008 */
[----:B------:R-:W-:Y:S01]  /*01e0*/  UISETP.GT.AND UP4, UPT, UR7, URZ, UPT ;  /* 0x000000ff0700728c */ /* 0x000fe2000bf84270 */
[----:B------:R-:W-:Y:S01]  /*01f0*/  PLOP3.LUT P4, PT, PT, PT, UP1, 0x80, 0x8 ;  /* 0x000000000008781c */ /* 0x000fe20003f8f018 */
[----:B---3--:R-:W-:Y:S01]  /*0200*/  ULOP3.LUT UR4, UR4, 0xffff, URZ, 0xc0, !UPT ;  /* 0x0000ffff04047892 */ /* 0x008fe2000f8ec0ff */
[----:B------:R-:W-:Y:S01]  /*0210*/  PLOP3.LUT P2, PT, PT, PT, UP3, 0x80, 0x8 ;  /* 0x000000000008781c */ /* 0x000fe20003f4f038 */
[----:B------:R-:W0:Y:S01]  /*0220*/  LDCU.64 UR12, c[0x0][0x358] ;  /* 0x00006b00ff0c77ac */ /* 0x000e220008000a00 */
[----:B------:R-:W-:Y:S01]  /*0230*/  PLOP3.LUT P3, PT, PT, PT, UP2, 0x80, 0x8 ;  /* 0x000000000008781c */ /* 0x000fe20003f6f028 */
[----:B----4-:R-:W-:Y:S01]  /*0240*/  IMAD.WIDE R4, R0, 0x4, R4 ;  /* 0x0000000400047825 */ /* 0x010fe200078e0204 */
[----:B------:R-:W-:Y:S01]  /*0250*/  PLOP3.LUT P1, PT, PT, PT, UP4, 0x80, 0x8 ;  /* 0x000000000008781c */ /* 0x000fe20003f2f048 */
[----:B------:R-:W-:-:S02]  /*0260*/  UIADD3 UR5, UPT, UPT, UR5, 0x140, URZ ;  /* 0x0000014005057890 */ /* 0x000fc4000fffe0ff */
[----:B------:R-:W-:-:S12]  /*0270*/  UIMAD UR6, UR6, UR4, URZ ;  /* 0x00000004060672a4 */ /* 0x000fd8000f8e02ff */
.L_x_106:
[----:B------:R-:W-:Y:S04]  /*0280*/  BSSY.RECONVERGENT B0, `(.L_x_36) ;  /* 0x0000061000007945 */ /* 0x000fe80003800200 */
[----:B01234-:R-:W-:Y:S05]  /*0290*/  @!P5 BRA `(.L_x_37) ;  /* 0x00000004007cd947 */ /* 0x01ffea0003800000 */
[----:B------:R-:W1:Y:S01]  /*02a0*/  LDCU UR8, c[0x3][URZ] ;  /* 0x00c00000ff0877ac */ /* 0x000e620008000800 */
[----:B------:R-:W-:Y:S02]  /*02b0*/  IADD3 R7, PT, PT, R1, 0x140, RZ ;  /* 0x0000014001077810 */ /* 0x000fe40007ffe0ff */
[----:B------:R-:W-:Y:S01]  /*02c0*/  MOV R6, R1 ;  /* 0x0000000100067202 */ /* 0x000fe20000000f00 */
        /* <DEDUP_REMOVED lines=12> */
.L_x_40:
        /* <DEDUP_REMOVED lines=10> */
[----:B-1----:R-:W-:-:S02]  /*0430*/  IADD3 R7, PT, PT, R7, 0x10, RZ ;  /* 0x0000001007077810 */ /* 0x002fc40007ffe0ff */
[----:B--2---:R-:W-:Y:S01]  /*0440*/  IADD3 R6, PT, PT, R6, 0x10, RZ ;  /* 0x0000001006067810 */ /* 0x004fe20007ffe0ff */
[----:B------:R-:W-:Y:S06]  /*0450*/  BRA.U !UP1, `(.L_x_40) ;  /* 0xfffffffd09cc7547 */ /* 0x000fec000b83ffff */
.L_x_39:
        /* <DEDUP_REMOVED lines=11> */
[----:B-1----:R-:W-:-:S02]  /*0510*/  IADD3 R7, PT, PT, R7, 0x8, RZ ;  /* 0x0000000807077810 */ /* 0x002fc40007ffe0ff */
[----:B--2---:R-:W-:-:S07]  /*0520*/  IADD3 R6, PT, PT, R6, 0x8, RZ ;  /* 0x0000000806067810 */ /* 0x004fce0007ffe0ff */
.L_x_41:
[----:B------:R-:W-:-:S09]  /*0530*/  UISETP.NE.OR UP0, UPT, UR4, UR8, UP0 ;  /* 0x000000080400728c */ /* 0x000fd20008705670 */
[----:B------:R-:W-:Y:S05]  /*0540*/  BRA.U !UP0, `(.L_x_42) ;  /* 0x0000000108247547 */ /* 0x000fea000b800000 */
.L_x_38:
[----:B------:R-:W-:Y:S01]  /*0550*/  HFMA2 R12, -RZ, RZ, 1.6494140625, -0.002735137939453125 ;  /* 0x3e99999aff0c7431 */ /* 0x000fe200000001ff */
[----:B------:R-:W-:-:S07]  /*0560*/  MOV R9, 0x3d4ccccd ;  /* 0x3d4ccccd00097802 */ /* 0x000fce0000000f00 */
.L_x_43:
[----:B------:R-:W-:Y:S01]  /*0570*/  UIADD3 UR4, UPT, UPT, UR4, 0x1, URZ ;  /* 0x0000000104047890 */ /* 0x000fe2000fffe0ff */
[----:B------:R1:W-:Y:S03]  /*0580*/  STL [R7], R12 ;  /* 0x0000000c07007387 */ /* 0x0003e60000100800 */
[----:B------:R-:W-:Y:S01]  /*0590*/  UISETP.NE.AND UP0, UPT, UR4, UR8, UPT ;  /* 0x000000080400728c */ /* 0x000fe2000bf05270 */
[----:B------:R2:W-:Y:S01]  /*05a0*/  STL [R6], R9 ;  /* 0x0000000906007387 */ /* 0x0005e20000100800 */
[----:B-1----:R-:W-:Y:S02]  /*05b0*/  IADD3 R7, PT, PT, R7, 0x4, RZ ;  /* 0x0000000407077810 */ /* 0x002fe40007ffe0ff */
[----:B--2---:R-:W-:-:S05]  /*05c0*/  IADD3 R6, PT, PT, R6, 0x4, RZ ;  /* 0x0000000406067810 */ /* 0x004fca0007ffe0ff */
[----:B------:R-:W-:Y:S05]  /*05d0*/  BRA.U UP0, `(.L_x_43) ;  /* 0xfffffffd00e47547 */ /* 0x000fea000b83ffff */
.L_x_42:
[----:B------:R-:W-:Y:S05]  /*05e0*/  @!P5 BRA `(.L_x_37) ;  /* 0x0000000000a8d947 */ /* 0x000fea0003800000 */
[----:B------:R-:W-:Y:S01]  /*05f0*/  UMOV UR4, URZ ;  /* 0x000000ff00047c82 */ /* 0x000fe20008000000 */
[----:B------:R-:W-:Y:S01]  /*0600*/  MOV R13, R1 ;  /* 0x00000001000d7202 */ /* 0x000fe20000000f00 */
[----:B------:R-:W-:Y:S01]  /*0610*/  UIADD3 UR7, UPT, UPT, -UR4, UR8, URZ ;  /* 0x0000000804077290 */ /* 0x000fe2000fffe1ff */
[----:B------:R-:W-:Y:S01]  /*0620*/  IADD3 R12, PT, PT, R1, 0x3c0, RZ ;  /* 0x000003c0010c7810 */ /* 0x000fe20007ffe0ff */
[----:B------:R-:W-:Y:S02]  /*0630*/  UPLOP3.LUT UP0, UPT, UPT, UPT, UPT, 0x80, 0x8 ;  /* 0x000000000008789c */ /* 0x000fe40003f0f070 */
[----:B------:R-:W-:-:S09]  /*0640*/  UISETP.GT.AND UP1, UPT, UR7, 0x3, UPT ;  /* 0x000000030700788c */ /* 0x000fd2000bf24270 */
[----:B------:R-:W-:Y:S05]  /*0650*/  BRA.U !UP1, `(.L_x_44) ;  /* 0x00000001093c7547 */ /* 0x000fea000b800000 */
[----:B------:R-:W-:Y:S02]  /*0660*/  UIADD3 UR7, UPT, UPT, UR8, -0x3, URZ ;  /* 0xfffffffd08077890 */ /* 0x000fe4000fffe0ff */
[----:B------:R-:W-:-:S11]  /*0670*/  UPLOP3.LUT UP0, UPT, UPT, UPT, UPT, 0x40, 0x4 ;  /* 0x000000000004789c */ /* 0x000fd60003f0e870 */
.L_x_45:
[----:B------:R-:W2:Y:S04]  /*0680*/  LDL R6, [R13] ;  /* 0x000000000d067983 */ /* 0x000ea80000100800 */
[----:B--2---:R-:W-:Y:S04]  /*0690*/  STL [R12], R6 ;  /* 0x000000060c007387 */ /* 0x004fe80000100800 */
[----:B------:R-:W2:Y:S04]  /*06a0*/  LDL R7, [R13+0x4] ;  /* 0x000004000d077983 */ /* 0x000ea80000100800 */
[----:B--2---:R-:W-:Y:S04]  /*06b0*/  STL [R12+0x4], R7 ;  /* 0x000004070c007387 */ /* 0x004fe80000100800 */
[----:B------:R-:W2:Y:S01]  /*06c0*/  LDL R9, [R13+0x8] ;  /* 0x000008000d097983 */ /* 0x000ea20000100800 */
[----:B------:R-:W-:-:S04]  /*06d0*/  UIADD3 UR4, UPT, UPT, UR4, 0x4, URZ ;  /* 0x0000000404047890 */ /* 0x000fc8000fffe0ff */
[----:B------:R-:W-:Y:S01]  /*06e0*/  UISETP.GE.AND UP1, UPT, UR4, UR7, UPT ;  /* 0x000000070400728c */ /* 0x000fe2000bf26270 */
[----:B--2---:R-:W-:Y:S04]  /*06f0*/  STL [R12+0x8], R9 ;  /* 0x000008090c007387 */ /* 0x004fe80000100800 */
[----:B------:R1:W2:Y:S02]  /*0700*/  LDL R11, [R13+0xc] ;  /* 0x00000c000d0b7983 */ /* 0x0002a40000100800 */
[----:B-1----:R-:W-:Y:S02]  /*0710*/  IADD3 R13, PT, PT, R13, 0x10, RZ ;  /* 0x000000100d0d7810 */ /* 0x002fe40007ffe0ff */
[----:B--2---:R1:W-:Y:S02]  /*0720*/  STL [R12+0xc], R11 ;  /* 0x00000c0b0c007387 */ /* 0x0043e40000100800 */
[----:B-1----:R-:W-:Y:S01]  /*0730*/  IADD3 R12, PT, PT, R12, 0x10, RZ ;  /* 0x000000100c0c7810 */ /* 0x002fe20007ffe0ff */
[----:B------:R-:W-:Y:S06]  /*0740*/  BRA.U !UP1, `(.L_x_45) ;  /* 0xfffffffd09cc7547 */ /* 0x000fec000b83ffff */
.L_x_44:
[----:B------:R-:W-:-:S04]  /*0750*/  UIADD3 UR7, UPT, UPT, -UR4, UR8, URZ ;  /* 0x0000000804077290 */ /* 0x000fc8000fffe1ff */
[----:B------:R-:W-:-:S09]  /*0760*/  UISETP.GT.AND UP1, UPT, UR7, 0x1, UPT ;  /* 0x000000010700788c */ /* 0x000fd2000bf24270 */
[----:B------:R-:W-:Y:S05]  /*0770*/  BRA.U !UP1, `(.L_x_46) ;  /* 0x0000000109207547 */ /* 0x000fea000b800000 */
[----:B------:R-:W2:Y:S04]  /*0780*/  LDL R6, [R13] ;  /* 0x000000000d067983 */ /* 0x000ea80000100800 */
[----:B--2---:R-:W-:Y:S04]  /*0790*/  STL [R12], R6 ;  /* 0x000000060c007387 */ /* 0x004fe80000100800 */
[----:B------:R1:W2:Y:S01]  /*07a0*/  LDL R7, [R13+0x4] ;  /* 0x000004000d077983 */ /* 0x0002a20000100800 */
[----:B------:R-:W-:Y:S02]  /*07b0*/  UIADD3 UR4, UPT, UPT, UR4, 0x2, URZ ;  /* 0x0000000204047890 */ /* 0x000fe4000fffe0ff */
[----:B------:R-:W-:Y:S01]  /*07c0*/  UPLOP3.LUT UP0, UPT, UPT, UPT, UPT, 0x40, 0x4 ;  /* 0x000000000004789c */ /* 0x000fe20003f0e870 */
[----:B-1----:R-:W-:Y:S01]  /*07d0*/  IADD3 R13, PT, PT, R13, 0x8, RZ ;  /* 0x000000080d0d7810 */ /* 0x002fe20007ffe0ff */
[----:B--2---:R1:W-:Y:S02]  /*07e0*/  STL [R12+0x4], R7 ;  /* 0x000004070c007387 */ /* 0x0043e40000100800 */
[----:B-1----:R-:W-:-:S07]  /*07f0*/  IADD3 R12, PT, PT, R12, 0x8, RZ ;  /* 0x000000080c0c7810 */ /* 0x002fce0007ffe0ff */
.L_x_46:
[----:B------:R-:W-:-:S09]  /*0800*/  UISETP.NE.OR UP0, UPT, UR4, UR8, UP0 ;  /* 0x000000080400728c */ /* 0x000fd20008705670 */
[----:B------:R-:W-:Y:S05]  /*0810*/  BRA.U !UP0, `(.L_x_37) ;  /* 0x00000001081c7547 */ /* 0x000fea000b800000 */
.L_x_47:
[----:B------:R1:W2:Y:S01]  /*0820*/  LDL R6, [R13] ;  /* 0x000000000d067983 */ /* 0x0002a20000100800 */
[----:B------:R-:W-:-:S04]  /*0830*/  UIADD3 UR4, UPT, UPT, UR4, 0x1, URZ ;  /* 0x0000000104047890 */ /* 0x000fc8000fffe0ff */
[----:B------:R-:W-:Y:S01]  /*0840*/  UISETP.NE.AND UP0, UPT, UR4, UR8, UPT ;  /* 0x000000080400728c */ /* 0x000fe2000bf05270 */
[----:B-1----:R-:W-:Y:S01]  /*0850*/  IADD3 R13, PT, PT, R13, 0x4, RZ ;  /* 0x000000040d0d7810 */ /* 0x002fe20007ffe0ff */
[----:B--2---:R1:W-:Y:S02]  /*0860*/  STL [R12], R6 ;  /* 0x000000060c007387 */ /* 0x0043e40000100800 */
[----:B-1----:R-:W-:-:S05]  /*0870*/  IADD3 R12, PT, PT, R12, 0x4, RZ ;  /* 0x000000040c0c7810 */ /* 0x002fca0007ffe0ff */
[----:B------:R-:W-:Y:S05]  /*0880*/  BRA.U UP0, `(.L_x_47) ;  /* 0xfffffffd00e47547 */ /* 0x000fea000b83ffff */
.L_x_37:
[----:B0-----:R-:W-:Y:S05]  /*0890*/  BSYNC.RECONVERGENT B0 ;  /* 0x0000000000007941 */ /* 0x001fea0003800200 */
.L_x_36:
[----:B------:R-:W-:Y:S04]  /*08a0*/  BSSY.RECONVERGENT B0, `(.L_x_48) ;  /* 0x00000ee000007945 */ /* 0x000fe80003800200 */
[----:B------:R-:W-:Y:S05]  /*08b0*/  @!P4 BRA `(.L_x_49) ;  /* 0x0000000c00b0c947 */ /* 0x000fea0003800000 */
[----:B------:R-:W-:-:S05]  /*08c0*/  UMOV UR4, URZ ;  /* 0x000000ff00047c82 */ /* 0x000fca0008000000 */
.L_x_55:
[----:B0-----:R-:W0:Y:S01]  /*08d0*/  LDCU UR10, c[0x3][URZ] ;  /* 0x00c00000ff0a77ac */ /* 0x001e220008000800 */
[----:B------:R-:W-:-:S04]  /*08e0*/  UIADD3 UR7, UPT, UPT, UR4, 0x1, URZ ;  /* 0x0000000104077890 */ /* 0x000fc8000fffe0ff */
[----:B0-----:R-:W-:-:S09]  /*08f0*/  UISETP.GE.AND UP0, UPT, UR7, UR10, UPT ;  /* 0x0000000a0700728c */ /* 0x001fd2000bf06270 */
[----:B-123--:R-:W-:Y:S05]  /*0900*/  BRA.U UP0, `(.L_x_50) ;  /* 0x0000000d008c7547 */ /* 0x00efea000b800000 */
[----:B------:R-:W-:-:S09]  /*0910*/  ULEA UR8, UR4, UR5, 0x2 ;  /* 0x0000000504087291 */ /* 0x000fd2000f8e10ff */
[----:B------:R-:W2:Y:S01]  /*0920*/  LDL R7, [UR8] ;  /* 0x00000008ff077983 */ /* 0x000ea20008100800 */
[----:B------:R-:W-:Y:S01]  /*0930*/  MOV R9, UR7 ;  /* 0x0000000700097c02 */ /* 0x000fe20008000f00 */
[----:B------:R-:W0:Y:S01]  /*0940*/  LDCU UR8, c[0x3][0xc] ;  /* 0x00c00180ff0877ac */ /* 0x000e220008000800 */
[----:B------:R-:W-:Y:S02]  /*0950*/  HFMA2 R12, -RZ, RZ, 0, 0 ;  /* 0x00000000ff0c7431 */ /* 0x000fe400000001ff */
[----:B------:R-:W-:Y:S01]  /*0960*/  ISETP.GE.AND P0, PT, R9, UR10, PT ;  /* 0x0000000a09007c0c */ /* 0x000fe2000bf06270 */
[----:B------:R-:W-:Y:S02]  /*0970*/  UIMAD UR9, UR4, UR10, UR10 ;  /* 0x0000000a040972a4 */ /* 0x000fe4000f8e020a */
[----:B------:R-:W-:Y:S01]  /*0980*/  UIMAD UR7, UR7, 0x4, UR11 ;  /* 0x00000004070778a4 */ /* 0x000fe2000f8e020b */
[----:B0-----:R-:W2:Y:S02]  /*0990*/  MUFU.SQRT R6, UR8 ;  /* 0x0000000800067d08 */ /* 0x001ea40008002000 */
[----:B--2---:R-:W-:-:S06]  /*09a0*/  FMUL.FTZ R6, R6, R7 ;  /* 0x0000000706067220 */ /* 0x004fcc0000410000 */
[----:B------:R-:W0:Y:S01]  /*09b0*/  F2F.F64.F32 R6, R6 ;  /* 0x0000000600067310 */ /* 0x000e220000201800 */
[----:B------:R-:W-:Y:S05]  /*09c0*/  @P0 BRA `(.L_x_51) ;  /* 0x0000000800e00947 */ /* 0x000fea0003800000 */
[----:B------:R-:W-:Y:S02]  /*09d0*/  IADD3 R11, PT, PT, -R9, UR10, RZ ;  /* 0x0000000a090b7c10 */ /* 0x000fe4000fffe1ff */
[----:B------:R-:W-:Y:S02]  /*09e0*/  PLOP3.LUT P0, PT, PT, PT, PT, 0x80, 0x8 ;  /* 0x000000000008781c */ /* 0x000fe40003f0f070 */
[----:B------:R-:W-:-:S13]  /*09f0*/  ISETP.GT.AND P6, PT, R11, 0x3, PT ;  /* 0x000000030b00780c */ /* 0x000fda0003fc4270 */
[----:B------:R-:W-:Y:S05]  /*0a00*/  @!P6 BRA `(.L_x_52) ;  /* 0x0000000400d4e947 */ /* 0x000fea0003800000 */
[----:B------:R-:W-:-:S13]  /*0a10*/  PLOP3.LUT P0, PT, PT, PT, PT, 0x8, 0x80 ;  /* 0x000000000080781c */ /* 0x000fda0003f0e170 */
.L_x_53:
[----:B-1----:R-:W2:Y:S01]  /*0a20*/  LDL R13, [UR7] ;  /* 0x00000007ff0d7983 */ /* 0x002ea20008100800 */
[----:B------:R-:W-:Y:S01]  /*0a30*/  HFMA2 R11, -RZ, RZ, 0, 8.106231689453125e-06 ;  /* 0x00000088ff0b7431 */ /* 0x000fe200000001ff */
[----:B------:R-:W-:-:S04]  /*0a40*/  IADD3 R16, PT, PT, R9, -UR4, RZ ;  /* 0x8000000409107c10 */ /* 0x000fc8000fffe0ff */
[----:B------:R-:W-:-:S06]  /*0a50*/  LEA R22, R16, R11, 0x2 ;  /* 0x0000000b10167211 */ /* 0x000fcc00078e10ff */
[----:B------:R-:W1:Y:S02]  /*0a60*/  LDC R22, c[0x3][R22+-0x4] ;  /* 0x00ffff0016167b82 */ /* 0x000e640000000800 */
[----:B-1----:R-:W-:Y:S01]  /*0a70*/  FMUL.FTZ R23, R22, UR8 ;  /* 0x0000000816177c20 */ /* 0x002fe20008410000 */
[----:B--2---:R-:W-:-:S03]  /*0a80*/  FMUL.FTZ R17, R13, UR8 ;  /* 0x000000080d117c20 */ /* 0x004fc60008410000 */
[----:B------:R-:W-:Y:S01]  /*0a90*/  FMUL.FTZ R21, R23, R13 ;  /* 0x0000000d17157220 */ /* 0x000fe20000410000 */
[----:B------:R-:W1:Y:S08]  /*0aa0*/  F2F.F64.F32 R14, R17 ;  /* 0x00000011000e7310 */ /* 0x000e700000201800 */
[----:B------:R-:W0:Y:S01]  /*0ab0*/  F2F.F64.F32 R16, R23 ;  /* 0x0000001700107310 */ /* 0x000e220000201800 */
[----:B-1----:R-:W-:-:S07]  /*0ac0*/  DADD R18, R14, 1 ;  /* 0x3ff000000e127429 */ /* 0x002fce0000000000 */
[----:B------:R-:W-:Y:S01]  /*0ad0*/  F2F.F64.F32 R14, R22 ;  /* 0x00000016000e7310 */ /* 0x000fe20000201800 */
[----:B0-----:R-:W-:-:S07]  /*0ae0*/  DFMA R16, R16, -0.5, R6 ;  /* 0xbfe000001010782b */ /* 0x001fce0000000006 */
[----:B------:R-:W0:Y:S08]  /*0af0*/  F2F.F32.F64 R18, R18 ;  /* 0x0000001200127310 */ /* 0x000e300000301000 */
[----:B0-----:R-:W0:Y:S02]  /*0b00*/  MUFU.RCP R20, R18 ;  /* 0x0000001200147308 */ /* 0x001e240000001000 */
[----:B0-----:R-:W-:-:S04]  /*0b10*/  FFMA.FTZ R12, R21, R20, R12 ;  /* 0x00000014150c7223 */ /* 0x001fc8000001000c */
[----:B------:R-:W-:-:S06]  /*0b20*/  FMUL.FTZ R20, R23, R12 ;  /* 0x0000000c17147220 */ /* 0x000fcc0000410000 */
[----:B------:R-:W0:Y:S02]  /*0b30*/  F2F.F64.F32 R20, R20 ;  /* 0x0000001400147310 */ /* 0x000e240000201800 */
[----:B0-----:R-:W-:Y:S01]  /*0b40*/  DFMA R14, R14, R16, R20 ;  /* 0x000000100e0e722b */ /* 0x001fe20000000014 */
[----:B------:R-:W-:-:S04]  /*0b50*/  IADD3 R17, PT, PT, R9, UR9, RZ ;  /* 0x0000000909117c10 */ /* 0x000fc8000fffe0ff */
[----:B------:R-:W-:-:S05]  /*0b60*/  LEA R22, R17, R8, 0x2 ;  /* 0x0000000811167211 */ /* 0x000fca00078e10ff */
[----:B------:R-:W0:Y:S02]  /*0b70*/  F2F.F32.F64 R14, R14 ;  /* 0x0000000e000e7310 */ /* 0x000e240000301000 */
[----:B0-----:R-:W-:-:S06]  /*0b80*/  FMUL.FTZ R18, R14, 1.4426950216293334961 ;  /* 0x3fb8aa3b0e127820 */ /* 0x001fcc0000410000 */
[----:B------:R-:W0:Y:S02]  /*0b90*/  MUFU.EX2 R18, R18 ;  /* 0x0000001200127308 */ /* 0x000e240000000800 */
[----:B0-----:R-:W-:-:S05]  /*0ba0*/  FMUL.FTZ R21, R13, R18 ;  /* 0x000000120d157220 */ /* 0x001fca0000410000 */
[----:B------:R-:W-:Y:S04]  /*0bb0*/  STL [UR7], R21 ;  /* 0x00000015ff007987 */ /* 0x000fe80008100807 */
[----:B------:R0:W-:Y:S04]  /*0bc0*/  STL [R22], R21 ;  /* 0x0000001516007387 */ /* 0x0001e80000100800 */
[----:B------:R-:W2:Y:S01]  /*0bd0*/  LDL R13, [UR7+0x4] ;  /* 0x00000407ff0d7983 */ /* 0x000ea20008100800 */
[----:B------:R-:W-:-:S04]  /*0be0*/  IADD3 R14, PT, PT, R9, 0x1, RZ ;  /* 0x00000001090e7810 */ /* 0x000fc80007ffe0ff */
[----:B------:R-:W-:-:S04]  /*0bf0*/  IADD3 R14, PT, PT, R14, -UR4, RZ ;  /* 0x800000040e0e7c10 */ /* 0x000fc8000fffe0ff */
[----:B------:R-:W-:-:S06]  /*0c00*/  LEA R23, R14, R11, 0x2 ;  /* 0x0000000b0e177211 */ /* 0x000fcc00078e10ff */
[----:B------:R-:W0:Y:S02]  /*0c10*/  LDC R23, c[0x3][R23+-0x4] ;  /* 0x00ffff0017177b82 */ /* 0x000e240000000800 */
[----:B0-----:R-:W-:Y:S01]  /*0c20*/  FMUL.FTZ R22, R23, UR8 ;  /* 0x0000000817167c20 */ /* 0x001fe20008410000 */
[----:B------:R-:W-:Y:S01]  /*0c30*/  F2F.F64.F32 R14, R23 ;  /* 0x00000017000e7310 */ /* 0x000fe20000201800 */
[----:B--2---:R-:W-:Y:S02]  /*0c40*/  FMUL.FTZ R16, R13, UR8 ;  /* 0x000000080d107c20 */ /* 0x004fe40008410000 */
[----:B------:R-:W-:-:S05]  /*0c50*/  FMUL.FTZ R21, R22, R13 ;  /* 0x0000000d16157220 */ /* 0x000fca0000410000 */
[----:B------:R-:W0:Y:S02]  /*0c60*/  F2F.F64.F32 R16, R16 ;  /* 0x0000001000107310 */ /* 0x000e240000201800 */
[----:B0-----:R-:W-:-:S06]  /*0c70*/  DADD R18, R16, 1 ;  /* 0x3ff0000010127429 */ /* 0x001fcc0000000000 */
[----:B------:R-:W0:Y:S08]  /*0c80*/  F2F.F64.F32 R16, R22 ;  /* 0x0000001600107310 */ /* 0x000e300000201800 */
[----:B------:R1:W2:Y:S01]  /*0c90*/  F2F.F32.F64 R18, R18 ;  /* 0x0000001200127310 */ /* 0x0002a20000301000 */
[----:B0-----:R-:W-:Y:S01]  /*0ca0*/  DFMA R16, R16, -0.5, R6 ;  /* 0xbfe000001010782b */ /* 0x001fe20000000006 */
[----:B-1----:R-:W-:-:S04]  /*0cb0*/  IADD3 R19, PT, PT, R9, 0x1, RZ ;  /* 0x0000000109137810 */ /* 0x002fc80007ffe0ff */
[----:B------:R-:W-:Y:S02]  /*0cc0*/  IADD3 R19, PT, PT, R19, UR9, RZ ;  /* 0x0000000913137c10 */ /* 0x000fe4000fffe0ff */
[----:B--2---:R-:W0:Y:S02]  /*0cd0*/  MUFU.RCP R20, R18 ;  /* 0x0000001200147308 */ /* 0x004e240000001000 */
[----:B0-----:R-:W-:-:S04]  /*0ce0*/  FFMA.FTZ R12, R21, R20, R12 ;  /* 0x00000014150c7223 */ /* 0x001fc8000001000c */
[----:B------:R-:W-:Y:S01]  /*0cf0*/  FMUL.FTZ R20, R22, R12 ;  /* 0x0000000c16147220 */ /* 0x000fe20000410000 */
[----:B------:R-:W-:-:S05]  /*0d00*/  LEA R22, R19, R8, 0x2 ;  /* 0x0000000813167211 */ /* 0x000fca00078e10ff */
[----:B------:R-:W0:Y:S02]  /*0d10*/  F2F.F64.F32 R20, R20 ;  /* 0x0000001400147310 */ /* 0x000e240000201800 */
[----:B0-----:R-:W-:-:S10]  /*0d20*/  DFMA R14, R14, R16, R20 ;  /* 0x000000100e0e722b */ /* 0x001fd40000000014 */
[----:B------:R-:W0:Y:S02]  /*0d30*/  F2F.F32.F64 R14, R14 ;  /* 0x0000000e000e7310 */ /* 0x000e240000301000 */
[----:B0-----:R-:W-:-:S06]  /*0d40*/  FMUL.FTZ R16, R14, 1.4426950216293334961 ;  /* 0x3fb8aa3b0e107820 */ /* 0x001fcc0000410000 */
[----:B------:R-:W0:Y:S02]  /*0d50*/  MUFU.EX2 R16, R16 ;  /* 0x0000001000107308 */ /* 0x000e240000000800 */
[----:B0-----:R-:W-:-:S05]  /*0d60*/  FMUL.FTZ R17, R13, R16 ;  /* 0x000000100d117220 */ /* 0x001fca0000410000 */
[----:B------:R-:W-:Y:S04]  /*0d70*/  STL [UR7+0x4], R17 ;  /* 0x00000411ff007987 */ /* 0x000fe80008100807 */
[----:B------:R0:W-:Y:S04]  /*0d80*/  STL [R22], R17 ;  /* 0x0000001116007387 */ /* 0x0001e80000100800 */
[----:B------:R-:W2:Y:S01]  /*0d90*/  LDL R13, [UR7+0x8] ;  /* 0x00000807ff0d7983 */ /* 0x000ea20008100800 */
[----:B------:R-:W-:-:S04]  /*0da0*/  IADD3 R18, PT, PT, R9, 0x2, RZ ;  /* 0x0000000209127810 */ /* 0x000fc80007ffe0ff */
[----:B------:R-:W-:-:S04]  /*0db0*/  IADD3 R16, PT, PT, R18, -UR4, RZ ;  /* 0x8000000412107c10 */ /* 0x000fc8000fffe0ff */
[----:B------:R-:W-:-:S06]  /*0dc0*/  LEA R23, R16, R11, 0x2 ;  /* 0x0000000b10177211 */ /* 0x000fcc00078e10ff */
[----:B------:R-:W0:Y:S02]  /*0dd0*/  LDC R23, c[0x3][R23+-0x4] ;  /* 0x00ffff0017177b82 */ /* 0x000e240000000800 */
[----:B0-----:R-:W-:-:S04]  /*0de0*/  FMUL.FTZ R22, R23, UR8 ;  /* 0x0000000817167c20 */ /* 0x001fc80008410000 */
[----:B------:R-:W0:Y:S02]  /*0df0*/  F2F.F64.F32 R16, R22 ;  /* 0x0000001600107310 */ /* 0x000e240000201800 */
[----:B0-----:R-:W-:Y:S01]  /*0e00*/  DFMA R16, R16, -0.5, R6 ;  /* 0xbfe000001010782b */ /* 0x001fe20000000006 */
[----:B--2---:R-:W-:Y:S01]  /*0e10*/  FMUL.FTZ R20, R13, UR8 ;  /* 0x000000080d147c20 */ /* 0x004fe20008410000 */
[----:B------:R-:W-:-:S04]  /*0e20*/  FMUL.FTZ R21, R22, R13 ;  /* 0x0000000d16157220 */ /* 0x000fc80000410000 */
[----:B------:R-:W0:Y:S02]  /*0e30*/  F2F.F64.F32 R14, R20 ;  /* 0x00000014000e7310 */ /* 0x000e240000201800 */
[----:B0-----:R-:W-:-:S06]  /*0e40*/  DADD R18, R14, 1 ;  /* 0x3ff000000e127429 */ /* 0x001fcc0000000000 */
[----:B------:R-:W-:Y:S08]  /*0e50*/  F2F.F64.F32 R14, R23 ;  /* 0x00000017000e7310 */ /* 0x000ff00000201800 */
[----:B------:R0:W1:Y:S02]  /*0e60*/  F2F.F32.F64 R18, R18 ;  /* 0x0000001200127310 */ /* 0x0000640000301000 */
[----:B0-----:R-:W-:-:S04]  /*0e70*/  IADD3 R19, PT, PT, R9, 0x2, RZ ;  /* 0x0000000209137810 */ /* 0x001fc80007ffe0ff */
[----:B------:R-:W-:Y:S02]  /*0e80*/  IADD3 R19, PT, PT, R19, UR9, RZ ;  /* 0x0000000913137c10 */ /* 0x000fe4000fffe0ff */
[----:B-1----:R-:W0:Y:S02]  /*0e90*/  MUFU.RCP R24, R18 ;  /* 0x0000001200187308 */ /* 0x002e240000001000 */
        /* <DEDUP_REMOVED lines=12> */
[----:B------:R-:W-:Y:S01]  /*0f60*/  IADD3 R18, PT, PT, R9, 0x3, RZ ;  /* 0x0000000309127810 */ /* 0x000fe20007ffe0ff */
[----:B------:R-:W-:-:S03]  /*0f70*/  UIADD3 UR17, UPT, UPT, UR10, -0x3, URZ ;  /* 0xfffffffd0a117890 */ /* 0x000fc6000fffe0ff */
        /* <DEDUP_REMOVED lines=10> */
[----:B------:R0:W-:Y:S08]  /*1020*/  F2F.F64.F32 R14, R11 ;  /* 0x0000000b000e7310 */ /* 0x0001f00000201800 */
[----:B------:R-:W1:Y:S01]  /*1030*/  F2F.F32.F64 R18, R18 ;  /* 0x0000001200127310 */ /* 0x000e620000301000 */
[C---:B0-----:R-:W-:Y:S02]  /*1040*/  IADD3 R11, PT, PT, R9.reuse, 0x3, RZ ;  /* 0x00000003090b7810 */ /* 0x041fe40007ffe0ff */
[----:B------:R-:W-:-:S02]  /*1050*/  IADD3 R9, PT, PT, R9, 0x4, RZ ;  /* 0x0000000409097810 */ /* 0x000fc40007ffe0ff */
[----:B------:R-:W-:Y:S02]  /*1060*/  IADD3 R11, PT, PT, R11, UR9, RZ ;  /* 0x000000090b0b7c10 */ /* 0x000fe4000fffe0ff */
[----:B------:R-:W-:Y:S01]  /*1070*/  ISETP.GE.AND P6, PT, R9, UR17, PT ;  /* 0x0000001109007c0c */ /* 0x000fe2000bfc6270 */
[----:B-1----:R0:W1:Y:S02]  /*1080*/  MUFU.RCP R23, R18 ;  /* 0x0000001200177308 */ /* 0x0020640000001000 */
[----:B0-----:R-:W-:Y:S01]  /*1090*/  LEA R18, R11, R8, 0x2 ;  /* 0x000000080b127211 */ /* 0x001fe200078e10ff */
[----:B-1----:R-:W-:-:S04]  /*10a0*/  FFMA.FTZ R12, R21, R23, R12 ;  /* 0x00000017150c7223 */ /* 0x002fc8000001000c */
[----:B------:R-:W-:-:S06]  /*10b0*/  FMUL.FTZ R20, R22, R12 ;  /* 0x0000000c16147220 */ /* 0x000fcc0000410000 */
[----:B------:R-:W0:Y:S02]  /*10c0*/  F2F.F64.F32 R20, R20 ;  /* 0x0000001400147310 */ /* 0x000e240000201800 */
[----:B0-----:R-:W-:-:S10]  /*10d0*/  DFMA R14, R14, R16, R20 ;  /* 0x000000100e0e722b */ /* 0x001fd40000000014 */
[----:B------:R-:W0:Y:S02]  /*10e0*/  F2F.F32.F64 R14, R14 ;  /* 0x0000000e000e7310 */ /* 0x000e240000301000 */
[----:B0-----:R-:W-:-:S06]  /*10f0*/  FMUL.FTZ R16, R14, 1.4426950216293334961 ;  /* 0x3fb8aa3b0e107820 */ /* 0x001fcc0000410000 */
[----:B------:R-:W0:Y:S02]  /*1100*/  MUFU.EX2 R16, R16 ;  /* 0x0000001000107308 */ /* 0x000e240000000800 */
[----:B0-----:R-:W-:-:S05]  /*1110*/  FMUL.FTZ R13, R13, R16 ;  /* 0x000000100d0d7220 */ /* 0x001fca0000410000 */
[----:B------:R1:W-:Y:S01]  /*1120*/  STL [UR7+0xc], R13 ;  /* 0x00000c0dff007987 */ /* 0x0003e20008100807 */
[----:B------:R-:W-:-:S03]  /*1130*/  UIADD3 UR7, UPT, UPT, UR7, 0x10, URZ ;  /* 0x0000001007077890 */ /* 0x000fc6000fffe0ff */
[----:B------:R1:W-:Y:S01]  /*1140*/  STL [R18], R13 ;  /* 0x0000000d12007387 */ /* 0x0003e20000100800 */
[----:B------:R-:W-:Y:S08]  /*1150*/  @!P6 BRA `(.L_x_53) ;  /* 0xfffffff80030e947 */ /* 0x000ff0000383ffff */
.L_x_52:
[----:B------:R-:W-:-:S04]  /*1160*/  IADD3 R11, PT, PT, -R9, UR10, RZ ;  /* 0x0000000a090b7c10 */ /* 0x000fc8000fffe1ff */
[----:B------:R-:W-:-:S13]  /*1170*/  ISETP.GT.AND P6, PT, R11, 0x1, PT ;  /* 0x000000010b00780c */ /* 0x000fda0003fc4270 */
[----:B------:R-:W-:Y:S05]  /*1180*/  @!P6 BRA `(.L_x_54) ;  /* 0x0000000000e8e947 */ /* 0x000fea0003800000 */
[----:B------:R-:W2:Y:S01]  /*1190*/  LDL R11, [UR7] ;  /* 0x00000007ff0b7983 */ /* 0x000ea20008100800 */
[----:B-1----:R-:W-:Y:S02]  /*11a0*/  IADD3 R13, PT, PT, R9, -UR4, RZ ;  /* 0x80000004090d7c10 */ /* 0x002fe4000fffe0ff */
[----:B------:R-:W-:-:S04]  /*11b0*/  MOV R20, 0x88 ;  /* 0x0000008800147802 */ /* 0x000fc80000000f00 */
        /* <DEDUP_REMOVED lines=8> */
[----:B------:R1:W-:Y:S01]  /*1240*/  F2F.F64.F32 R14, R13 ;  /* 0x0000000d000e7310 */ /* 0x0003e20000201800 */
[----:B0-----:R-:W-:-:S07]  /*1250*/  DFMA R16, R16, -0.5, R6 ;  /* 0xbfe000001010782b */ /* 0x001fce0000000006 */
[----:B------:R-:W0:Y:S01]  /*1260*/  F2F.F32.F64 R18, R18 ;  /* 0x0000001200127310 */ /* 0x000e220000301000 */
[----:B-1----:R-:W-:-:S07]  /*1270*/  IADD3 R13, PT, PT, R9, UR9, RZ ;  /* 0x00000009090d7c10 */ /* 0x002fce000fffe0ff */
[----:B0-----:R-:W0:Y:S02]  /*1280*/  MUFU.RCP R20, R18 ;  /* 0x0000001200147308 */ /* 0x001e240000001000 */
        /* <DEDUP_REMOVED lines=9> */
[----:B------:R-:W-:Y:S04]  /*1320*/  STL [UR7], R21 ;  /* 0x00000015ff007987 */ /* 0x000fe80008100807 */
[----:B------:R0:W-:Y:S04]  /*1330*/  STL [R22], R21 ;  /* 0x0000001516007387 */ /* 0x0001e80000100800 */
[----:B------:R-:W2:Y:S01]  /*1340*/  LDL R13, [UR7+0x4] ;  /* 0x00000407ff0d7983 */ /* 0x000ea20008100800 */
[----:B------:R-:W-:Y:S01]  /*1350*/  IADD3 R11, PT, PT, R9, 0x1, RZ ;  /* 0x00000001090b7810 */ /* 0x000fe20007ffe0ff */
[----:B------:R-:W-:Y:S01]  /*1360*/  UMOV UR17, 0x88 ;  /* 0x0000008800117882 */ /* 0x000fe20000000000 */
[----:B------:R-:W-:-:S02]  /*1370*/  PLOP3.LUT P0, PT, PT, PT, PT, 0x8, 0x80 ;  /* 0x000000000080781c */ /* 0x000fc40003f0e170 */
[C---:B------:R-:W-:Y:S02]  /*1380*/  IADD3 R14, PT, PT, R11.reuse, -UR4, RZ ;  /* 0x800000040b0e7c10 */ /* 0x040fe4000fffe0ff */
[----:B------:R-:W-:Y:S02]  /*1390*/  IADD3 R11, PT, PT, R11, UR9, RZ ;  /* 0x000000090b0b7c10 */ /* 0x000fe4000fffe0ff */
[----:B------:R-:W-:Y:S02]  /*13a0*/  LEA R23, R14, UR17, 0x2 ;  /* 0x000000110e177c11 */ /* 0x000fe4000f8e10ff */
[----:B------:R-:W-:-:S04]  /*13b0*/  IADD3 R9, PT, PT, R9, 0x2, RZ ;  /* 0x0000000209097810 */ /* 0x000fc80007ffe0ff */
        /* <DEDUP_REMOVED lines=8> */
[----:B------:R-:W1:Y:S01]  /*1440*/  F2F.F32.F64 R18, R18 ;  /* 0x0000001200127310 */ /* 0x000e620000301000 */
[----:B0-----:R-:W-:-:S07]  /*1450*/  DFMA R16, R16, -0.5, R6 ;  /* 0xbfe000001010782b */ /* 0x001fce0000000006 */
        /* <DEDUP_REMOVED lines=12> */
[----:B------:R2:W-:Y:S09]  /*1520*/  STL [R18], R13 ;  /* 0x0000000d12007387 */ /* 0x0005f20000100800 */
.L_x_54:
[----:B------:R-:W-:-:S13]  /*1530*/  ISETP.NE.OR P0, PT, R9, UR10, P0 ;  /* 0x0000000a09007c0c */ /* 0x000fda0008705670 */
[----:B------:R-:W-:Y:S05]  /*1540*/  @!P0 BRA `(.L_x_50) ;  /* 0x00000000007c8947 */ /* 0x000fea0003800000 */
.L_x_51:
[----:B---3--:R-:W3:Y:S01]  /*1550*/  LDL R11, [UR7] ;  /* 0x00000007ff0b7983 */ /* 0x008ee20008100800 */
[----:B-12---:R-:W-:Y:S02]  /*1560*/  IADD3 R13, PT, PT, R9, -UR4, RZ ;  /* 0x80000004090d7c10 */ /* 0x006fe4000fffe0ff */
[----:B------:R-:W-:-:S04]  /*1570*/  MOV R20, 0x88 ;  /* 0x0000008800147802 */ /* 0x000fc80000000f00 */
[----:B------:R-:W-:-:S06]  /*1580*/  LEA R22, R13, R20, 0x2 ;  /* 0x000000140d167211 */ /* 0x000fcc00078e10ff */
[----:B------:R-:W1:Y:S02]  /*1590*/  LDC R22, c[0x3][R22+-0x4] ;  /* 0x00ffff0016167b82 */ /* 0x000e640000000800 */
[----:B-1----:R-:W-:Y:S01]  /*15a0*/  FMUL.FTZ R23, R22, UR8 ;  /* 0x0000000816177c20 */ /* 0x002fe20008410000 */
[----:B---3--:R-:W-:-:S03]  /*15b0*/  FMUL.FTZ R16, R11, UR8 ;  /* 0x000000080b107c20 */ /* 0x008fc60008410000 */
        /* <DEDUP_REMOVED lines=12> */
[C---:B------:R-:W-:Y:S02]  /*1680*/  IADD3 R17, PT, PT, R9.reuse, UR9, RZ ;  /* 0x0000000909117c10 */ /* 0x040fe4000fffe0ff */
[----:B------:R-:W-:Y:S02]  /*1690*/  IADD3 R9, PT, PT, R9, 0x1, RZ ;  /* 0x0000000109097810 */ /* 0x000fe40007ffe0ff */
[----:B------:R-:W-:Y:S02]  /*16a0*/  LEA R17, R17, R8, 0x2 ;  /* 0x0000000811117211 */ /* 0x000fe400078e10ff */
[----:B------:R-:W-:-:S03]  /*16b0*/  ISETP.NE.AND P0, PT, R9, UR10, PT ;  /* 0x0000000a09007c0c */ /* 0x000fc6000bf05270 */
[----:B------:R-:W0:Y:S02]  /*16c0*/  F2F.F32.F64 R14, R14 ;  /* 0x0000000e000e7310 */ /* 0x000e240000301000 */
[----:B0-----:R-:W-:-:S06]  /*16d0*/  FMUL.FTZ R13, R14, 1.4426950216293334961 ;  /* 0x3fb8aa3b0e0d7820 */ /* 0x001fcc0000410000 */
[----:B------:R-:W0:Y:S02]  /*16e0*/  MUFU.EX2 R16, R13 ;  /* 0x0000000d00107308 */ /* 0x000e240000000800 */
[----:B0-----:R-:W-:-:S05]  /*16f0*/  FMUL.FTZ R16, R11, R16 ;  /* 0x000000100b107220 */ /* 0x001fca0000410000 */
[----:B------:R3:W-:Y:S01]  /*1700*/  STL [UR7], R16 ;  /* 0x00000010ff007987 */ /* 0x0007e20008100807 */
[----:B------:R-:W-:-:S03]  /*1710*/  UIADD3 UR7, UPT, UPT, UR7, 0x4, URZ ;  /* 0x0000000407077890 */ /* 0x000fc6000fffe0ff */
[----:B------:R3:W-:Y:S01]  /*1720*/  STL [R17], R16 ;  /* 0x0000001011007387 */ /* 0x0007e20000100800 */
[----:B------:R-:W-:Y:S08]  /*1730*/  @P0 BRA `(.L_x_51) ;  /* 0xfffffffc00840947 */ /* 0x000ff0000383ffff */
.L_x_50:
[----:B------:R-:W4:Y:S01]  /*1740*/  LDCU UR7, c[0x3][0x4] ;  /* 0x00c00080ff0777ac */ /* 0x000f220008000800 */
[----:B------:R-:W-:-:S04]  /*1750*/  UIADD3 UR4, UPT, UPT, UR4, 0x1, URZ ;  /* 0x0000000104047890 */ /* 0x000fc8000fffe0ff */
[----:B----4-:R-:W-:-:S09]  /*1760*/  UISETP.NE.AND UP0, UPT, UR4, UR7, UPT ;  /* 0x000000070400728c */ /* 0x010fd2000bf05270 */
[----:B------:R-:W-:Y:S05]  /*1770*/  BRA.U UP0, `(.L_x_55) ;  /* 0xfffffff100547547 */ /* 0x000fea000b83ffff */
.L_x_49:
[----:B------:R-:W-:Y:S05]  /*1780*/  BSYNC.RECONVERGENT B0 ;  /* 0x0000000000007941 */ /* 0x000fea0003800200 */
.L_x_48:
[----:B0-----:R-:W0:Y:S01]  /*1790*/  LDC.64 R6, c[0x3][RZ] ;  /* 0x00c00000ff067b82 */ /* 0x001e220000000a00 */
[----:B------:R-:W-:Y:S01]  /*17a0*/  BSSY.RECONVERGENT B0, `(.L_x_56) ;  /* 0x000009e000007945 */ /* 0x000fe20003800200 */
[----:B0-----:R-:W-:-:S03]  /*17b0*/  IADD3 R6, PT, PT, R6, -R7, RZ ;  /* 0x8000000706067210 */ /* 0x001fc60007ffe0ff */
[----:B------:R-:W-:Y:S05]  /*17c0*/  @!P1 BRA `(.L_x_57) ;  /* 0x00000008006c9947 */ /* 0x000fea0003800000 */
[----:B------:R-:W0:Y:S01]  /*17d0*/  LDCU.64 UR18, c[0x3][URZ] ;  /* 0x00c00000ff1277ac */ /* 0x000e220008000a00 */
[----:B------:R-:W-:Y:S01]  /*17e0*/  HFMA2 R12, -RZ, RZ, 0, 0 ;  /* 0x00000000ff0c7431 */ /* 0x000fe200000001ff */
[C---:B------:R-:W-:Y:S01]  /*17f0*/  IADD3 R11, PT, PT, R1.reuse, 0x280, RZ ;  /* 0x00000280010b7810 */ /* 0x040fe20007ffe0ff */
[----:B------:R-:W4:Y:S01]  /*1800*/  LDCU UR7, c[0x3][0x4] ;  /* 0x00c00080ff0777ac */ /* 0x000f220008000800 */
[----:B------:R-:W-:Y:S02]  /*1810*/  IADD3 R9, PT, PT, R1, 0x3700, RZ ;  /* 0x0000370001097810 */ /* 0x000fe40007ffe0ff */
[----:B-12---:R-:W-:Y:S01]  /*1820*/  MOV R13, 0x3f800000 ;  /* 0x3f800000000d7802 */ /* 0x006fe20000000f00 */
[----:B------:R-:W1:Y:S01]  /*1830*/  LDCU UR10, c[0x3][0xc] ;  /* 0x00c00180ff0a77ac */ /* 0x000e620008000800 */
[----:B0-----:R-:W-:Y:S02]  /*1840*/  UISETP.GE.AND UP0, UPT, UR19, UR18, UPT ;  /* 0x000000121300728c */ /* 0x001fe4000bf06270 */
[----:B------:R-:W-:-:S04]  /*1850*/  UIMAD UR4, UR19, 0x4, UR11 ;  /* 0x00000004130478a4 */ /* 0x000fc8000f8e020b */
[----:B------:R-:W-:-:S13]  /*1860*/  PLOP3.LUT P2, PT, PT, PT, UP0, 0x80, 0x8 ;  /* 0x000000000008781c */ /* 0x000fda0003f4f008 */
[----:B-1--4-:R-:W-:Y:S05]  /*1870*/  @P2 BRA `(.L_x_58) ;  /* 0x0000000400502947 */ /* 0x012fea0003800000 */
[----:B------:R-:W-:Y:S02]  /*1880*/  UIADD3 UR8, UPT, UPT, -UR7, UR18, URZ ;  /* 0x0000001207087290 */ /* 0x000fe4000fffe1ff */
[----:B------:R-:W-:Y:S02]  /*1890*/  UPLOP3.LUT UP0, UPT, UPT, UPT, UPT, 0x80, 0x8 ;  /* 0x000000000008789c */ /* 0x000fe40003f0f070 */
[----:B------:R-:W-:-:S09]  /*18a0*/  UISETP.GT.AND UP1, UPT, UR8, 0x3, UPT ;  /* 0x000000030800788c */ /* 0x000fd2000bf24270 */
[----:B------:R-:W-:Y:S05]  /*18b0*/  BRA.U !UP1, `(.L_x_59) ;  /* 0x0000000109c47547 */ /* 0x000fea000b800000 */
[----:B------:R-:W0:Y:S01]  /*18c0*/  LDCU UR9, c[0x3][0xc] ;  /* 0x00c00180ff0977ac */ /* 0x000e220008000800 */
[----:B------:R-:W-:Y:S02]  /*18d0*/  UIADD3 UR8, UPT, UPT, UR18, -0x3, URZ ;  /* 0xfffffffd12087890 */ /* 0x000fe4000fffe0ff */
[----:B------:R-:W-:-:S11]  /*18e0*/  UPLOP3.LUT UP0, UPT, UPT, UPT, UPT, 0x40, 0x4 ;  /* 0x000000000004789c */ /* 0x000fd60003f0e870 */
.L_x_60:
[----:B------:R-:W0:Y:S02]  /*18f0*/  LDL R14, [UR4] ;  /* 0x00000004ff0e7983 */ /* 0x000e240008100800 */
[----:B0--3--:R-:W-:-:S04]  /*1900*/  FMUL.FTZ R16, R14, UR9 ;  /* 0x000000090e107c20 */ /* 0x009fc80008410000 */
[----:B------:R-:W0:Y:S02]  /*1910*/  F2F.F64.F32 R14, R16 ;  /* 0x00000010000e7310 */ /* 0x000e240000201800 */
[----:B0-----:R-:W-:-:S10]  /*1920*/  DADD R14, R14, 1 ;  /* 0x3ff000000e0e7429 */ /* 0x001fd40000000000 */
[----:B------:R-:W0:Y:S08]  /*1930*/  F2F.F32.F64 R14, R14 ;  /* 0x0000000e000e7310 */ /* 0x000e300000301000 */
[----:B0-----:R-:W0:Y:S02]  /*1940*/  MUFU.RCP R18, R14 ;  /* 0x0000000e00127308 */ /* 0x001e240000001000 */
[----:B0-----:R-:W-:-:S04]  /*1950*/  FMUL.FTZ R17, R18, R13 ;  /* 0x0000000d12117220 */ /* 0x001fc80000410000 */
[----:B------:R-:W-:Y:S01]  /*1960*/  FFMA.FTZ R18, R17, UR9, R12 ;  /* 0x0000000911127c23 */ /* 0x000fe2000801000c */
[----:B------:R0:W-:Y:S04]  /*1970*/  STL [R11], R17 ;  /* 0x000000110b007387 */ /* 0x0001e80000100800 */
[----:B------:R1:W-:Y:S04]  /*1980*/  STL [R9], R18 ;  /* 0x0000001209007387 */ /* 0x0003e80000100800 */
[----:B------:R-:W2:Y:S02]  /*1990*/  LDL R12, [UR4+0x4] ;  /* 0x00000404ff0c7983 */ /* 0x000ea40008100800 */
[----:B--2---:R-:W-:-:S04]  /*19a0*/  FMUL.FTZ R19, R12, UR9 ;  /* 0x000000090c137c20 */ /* 0x004fc80008410000 */
[----:B------:R-:W2:Y:S02]  /*19b0*/  F2F.F64.F32 R12, R19 ;  /* 0x00000013000c7310 */ /* 0x000ea40000201800 */
[----:B--2---:R-:W-:-:S10]  /*19c0*/  DADD R12, R12, 1 ;  /* 0x3ff000000c0c7429 */ /* 0x004fd40000000000 */
[----:B------:R-:W2:Y:S08]  /*19d0*/  F2F.F32.F64 R12, R12 ;  /* 0x0000000c000c7310 */ /* 0x000eb00000301000 */
[----:B--2---:R-:W2:Y:S02]  /*19e0*/  MUFU.RCP R16, R12 ;  /* 0x0000000c00107308 */ /* 0x004ea40000001000 */
[----:B--2---:R-:W-:-:S04]  /*19f0*/  FMUL.FTZ R21, R17, R16 ;  /* 0x0000001011157220 */ /* 0x004fc80000410000 */
[----:B------:R-:W-:Y:S01]  /*1a00*/  FFMA.FTZ R16, R21, UR9, R18 ;  /* 0x0000000915107c23 */ /* 0x000fe20008010012 */
[----:B------:R-:W-:Y:S04]  /*1a10*/  STL [R11+0x4], R21 ;  /* 0x000004150b007387 */ /* 0x000fe80000100800 */
[----:B------:R2:W-:Y:S04]  /*1a20*/  STL [R9+0x4], R16 ;  /* 0x0000041009007387 */ /* 0x0005e80000100800 */
[----:B------:R-:W0:Y:S02]  /*1a30*/  LDL R14, [UR4+0x8] ;  /* 0x00000804ff0e7983 */ /* 0x000e240008100800 */
[----:B0-----:R-:W-:-:S04]  /*1a40*/  FMUL.FTZ R17, R14, UR9 ;  /* 0x000000090e117c20 */ /* 0x001fc80008410000 */
[----:B------:R-:W0:Y:S02]  /*1a50*/  F2F.F64.F32 R14, R17 ;  /* 0x00000011000e7310 */ /* 0x000e240000201800 */
[----:B0-----:R-:W-:-:S10]  /*1a60*/  DADD R14, R14, 1 ;  /* 0x3ff000000e0e7429 */ /* 0x001fd40000000000 */
[----:B------:R-:W1:Y:S08]  /*1a70*/  F2F.F32.F64 R14, R14 ;  /* 0x0000000e000e7310 */ /* 0x000e700000301000 */
[----:B-1----:R-:W0:Y:S02]  /*1a80*/  MUFU.RCP R18, R14 ;  /* 0x0000000e00127308 */ /* 0x002e240000001000 */
[----:B0-----:R-:W-:-:S04]  /*1a90*/  FMUL.FTZ R19, R21, R18 ;  /* 0x0000001215137220 */ /* 0x001fc80000410000 */
[----:B------:R-:W-:Y:S01]  /*1aa0*/  FFMA.FTZ R18, R19, UR9, R16 ;  /* 0x0000000913127c23 */ /* 0x000fe20008010010 */
[----:B------:R-:W-:Y:S04]  /*1ab0*/  STL [R11+0x8], R19 ;  /* 0x000008130b007387 */ /* 0x000fe80000100800 */
[----:B------:R-:W-:Y:S04]  /*1ac0*/  STL [R9+0x8], R18 ;  /* 0x0000081209007387 */ /* 0x000fe80000100800 */
[----:B------:R-:W3:Y:S01]  /*1ad0*/  LDL R12, [UR4+0xc] ;  /* 0x00000c04ff0c7983 */ /* 0x000ee20008100800 */
[----:B------:R-:W-:-:S02]  /*1ae0*/  UIADD3 UR7, UPT, UPT, UR7, 0x4, URZ ;  /* 0x0000000407077890 */ /* 0x000fc4000fffe0ff */
[----:B------:R-:W-:Y:S02]  /*1af0*/  UIADD3 UR4, UPT, UPT, UR4, 0x10, URZ ;  /* 0x0000001004047890 */ /* 0x000fe4000fffe0ff */
[----:B------:R-:W-:Y:S01]  /*1b00*/  UISETP.GE.AND UP1, UPT, UR7, UR8, UPT ;  /* 0x000000080700728c */ /* 0x000fe2000bf26270 */
[----:B---3--:R-:W-:-:S04]  /*1b10*/  FMUL.FTZ R20, R12, UR9 ;  /* 0x000000090c147c20 */ /* 0x008fc80008410000 */
[----:B------:R-:W2:Y:S02]  /*1b20*/  F2F.F64.F32 R12, R20 ;  /* 0x00000014000c7310 */ /* 0x000ea40000201800 */
[----:B--2---:R-:W-:-:S10]  /*1b30*/  DADD R16, R12, 1 ;  /* 0x3ff000000c107429 */ /* 0x004fd40000000000 */
[----:B------:R-:W0:Y:S08]  /*1b40*/  F2F.F32.F64 R16, R16 ;  /* 0x0000001000107310 */ /* 0x000e300000301000 */
[----:B0-----:R-:W0:Y:S02]  /*1b50*/  MUFU.RCP R12, R16 ;  /* 0x00000010000c7308 */ /* 0x001e240000001000 */
[----:B0-----:R-:W-:-:S04]  /*1b60*/  FMUL.FTZ R13, R19, R12 ;  /* 0x0000000c130d7220 */ /* 0x001fc80000410000 */
[----:B------:R-:W-:Y:S01]  /*1b70*/  FFMA.FTZ R12, R13, UR9, R18 ;  /* 0x000000090d0c7c23 */ /* 0x000fe20008010012 */
[----:B------:R0:W-:Y:S04]  /*1b80*/  STL [R11+0xc], R13 ;  /* 0x00000c0d0b007387 */ /* 0x0001e80000100800 */
[----:B------:R1:W-:Y:S01]  /*1b90*/  STL [R9+0xc], R12 ;  /* 0x00000c0c09007387 */ /* 0x0003e20000100800 */
[----:B0-----:R-:W-:Y:S02]  /*1ba0*/  IADD3 R11, PT, PT, R11, 0x10, RZ ;  /* 0x000000100b0b7810 */ /* 0x001fe40007ffe0ff */
[----:B-1----:R-:W-:Y:S01]  /*1bb0*/  IADD3 R9, PT, PT, R9, 0x10, RZ ;  /* 0x0000001009097810 */ /* 0x002fe20007ffe0ff */
[----:B------:R-:W-:Y:S06]  /*1bc0*/  BRA.U !UP1, `(.L_x_60) ;  /* 0xfffffffd09487547 */ /* 0x000fec000b83ffff */
.L_x_59:
[----:B------:R-:W-:-:S04]  /*1bd0*/  UIADD3 UR8, UPT, UPT, -UR7, UR18, URZ ;  /* 0x0000001207087290 */ /* 0x000fc8000fffe1ff */
[----:B------:R-:W-:-:S09]  /*1be0*/  UISETP.GT.AND UP1, UPT, UR8, 0x1, UPT ;  /* 0x000000010800788c */ /* 0x000fd2000bf24270 */
[----:B------:R-:W-:Y:S05]  /*1bf0*/  BRA.U !UP1, `(.L_x_61) ;  /* 0x0000000109687547 */ /* 0x000fea000b800000 */
[----:B------:R-:W3:Y:S01]  /*1c00*/  LDL R14, [UR4] ;  /* 0x00000004ff0e7983 */ /* 0x000ee20008100800 */
[----:B------:R-:W3:Y:S02]  /*1c10*/  LDCU UR8, c[0x3][0xc] ;  /* 0x00c00180ff0877ac */ /* 0x000ee40008000800 */
[----:B---3--:R-:W-:-:S04]  /*1c20*/  FMUL.FTZ R16, R14, UR8 ;  /* 0x000000080e107c20 */ /* 0x008fc80008410000 */
[----:B------:R-:W0:Y:S02]  /*1c30*/  F2F.F64.F32 R14, R16 ;  /* 0x00000010000e7310 */ /* 0x000e240000201800 */
[----:B0-----:R-:W-:-:S10]  /*1c40*/  DADD R14, R14, 1 ;  /* 0x3ff000000e0e7429 */ /* 0x001fd40000000000 */
[----:B------:R-:W0:Y:S08]  /*1c50*/  F2F.F32.F64 R14, R14 ;  /* 0x0000000e000e7310 */ /* 0x000e300000301000 */
[----:B0-----:R-:W0:Y:S02]  /*1c60*/  MUFU.RCP R18, R14 ;  /* 0x0000000e00127308 */ /* 0x001e240000001000 */
[----:B0-----:R-:W-:-:S04]  /*1c70*/  FMUL.FTZ R19, R13, R18 ;  /* 0x000000120d137220 */ /* 0x001fc80000410000 */
[----:B------:R-:W-:Y:S01]  /*1c80*/  FFMA.FTZ R18, R19, UR8, R12 ;  /* 0x0000000813127c23 */ /* 0x000fe2000801000c */
[----:B------:R-:W-:Y:S04]  /*1c90*/  STL [R11], R19 ;  /* 0x000000130b007387 */ /* 0x000fe80000100800 */
[----:B------:R-:W-:Y:S04]  /*1ca0*/  STL [R9], R18 ;  /* 0x0000001209007387 */ /* 0x000fe80000100800 */
[----:B------:R-:W2:Y:S01]  /*1cb0*/  LDL R12, [UR4+0x4] ;  /* 0x00000404ff0c7983 */ /* 0x000ea20008100800 */
[----:B------:R-:W-:-:S02]  /*1cc0*/  UIADD3 UR7, UPT, UPT, UR7, 0x2, URZ ;  /* 0x0000000207077890 */ /* 0x000fc4000fffe0ff */
[----:B------:R-:W-:Y:S02]  /*1cd0*/  UIADD3 UR4, UPT, UPT, UR4, 0x8, URZ ;  /* 0x0000000804047890 */ /* 0x000fe4000fffe0ff */
[----:B------:R-:W-:Y:S01]  /*1ce0*/  UPLOP3.LUT UP0, UPT, UPT, UPT, UPT, 0x40, 0x4 ;  /* 0x000000000004789c */ /* 0x000fe20003f0e870 */
[----:B--2---:R-:W-:-:S04]  /*1cf0*/  FMUL.FTZ R20, R12, UR8 ;  /* 0x000000080c147c20 */ /* 0x004fc80008410000 */
[----:B------:R-:W0:Y:S02]  /*1d00*/  F2F.F64.F32 R12, R20 ;  /* 0x00000014000c7310 */ /* 0x000e240000201800 */
[----:B0-----:R-:W-:-:S10]  /*1d10*/  DADD R16, R12, 1 ;  /* 0x3ff000000c107429 */ /* 0x001fd40000000000 */
[----:B------:R-:W0:Y:S08]  /*1d20*/  F2F.F32.F64 R16, R16 ;  /* 0x0000001000107310 */ /* 0x000e300000301000 */
[----:B0-----:R-:W0:Y:S02]  /*1d30*/  MUFU.RCP R12, R16 ;  /* 0x00000010000c7308 */ /* 0x001e240000001000 */
[----:B0-----:R-:W-:-:S04]  /*1d40*/  FMUL.FTZ R13, R19, R12 ;  /* 0x0000000c130d7220 */ /* 0x001fc80000410000 */
[----:B------:R-:W-:Y:S01]  /*1d50*/  FFMA.FTZ R12, R13, UR8, R18 ;  /* 0x000000080d0c7c23 */ /* 0x000fe20008010012 */
[----:B------:R0:W-:Y:S04]  /*1d60*/  STL [R11+0x4], R13 ;  /* 0x0000040d0b007387 */ /* 0x0001e80000100800 */
[----:B------:R1:W-:Y:S01]  /*1d70*/  STL [R9+0x4], R12 ;  /* 0x0000040c09007387 */ /* 0x0003e20000100800 */
[----:B0-----:R-:W-:Y:S02]  /*1d80*/  IADD3 R11, PT, PT, R11, 0x8, RZ ;  /* 0x000000080b0b7810 */ /* 0x001fe40007ffe0ff */
[----:B-1----:R-:W-:-:S07]  /*1d90*/  IADD3 R9, PT, PT, R9, 0x8, RZ ;  /* 0x0000000809097810 */ /* 0x002fce0007ffe0ff */
.L_x_61:
[----:B------:R-:W-:-:S09]  /*1da0*/  UISETP.NE.OR UP0, UPT, UR7, UR18, UP0 ;  /* 0x000000120700728c */ /* 0x000fd20008705670 */
[----:B------:R-:W-:Y:S05]  /*1db0*/  BRA.U !UP0, `(.L_x_62) ;  /* 0x0000000108407547 */ /* 0x000fea000b800000 */
.L_x_58:
[----:B------:R-:W3:Y:S01]  /*1dc0*/  LDL R14, [UR4] ;  /* 0x00000004ff0e7983 */ /* 0x000ee20008100800 */
[----:B------:R-:W-:Y:S02]  /*1dd0*/  UIADD3 UR7, UPT, UPT, UR7, 0x1, URZ ;  /* 0x0000000107077890 */ /* 0x000fe4000fffe0ff */
[----:B------:R-:W-:Y:S02]  /*1de0*/  UIADD3 UR4, UPT, UPT, UR4, 0x4, URZ ;  /* 0x0000000404047890 */ /* 0x000fe4000fffe0ff */
[----:B------:R-:W-:Y:S01]  /*1df0*/  UISETP.NE.AND UP0, UPT, UR7, UR18, UPT ;  /* 0x000000120700728c */ /* 0x000fe2000bf05270 */
[----:B---3--:R-:W-:-:S04]  /*1e00*/  FMUL.FTZ R16, R14, UR10 ;  /* 0x0000000a0e107c20 */ /* 0x008fc80008410000 */
[----:B------:R-:W0:Y:S02]  /*1e10*/  F2F.F64.F32 R14, R16 ;  /* 0x00000010000e7310 */ /* 0x000e240000201800 */
[----:B0-----:R-:W-:-:S10]  /*1e20*/  DADD R14, R14, 1 ;  /* 0x3ff000000e0e7429 */ /* 0x001fd40000000000 */
[----:B------:R-:W0:Y:S08]  /*1e30*/  F2F.F32.F64 R14, R14 ;  /* 0x0000000e000e7310 */ /* 0x000e300000301000 */
[----:B0-----:R-:W0:Y:S02]  /*1e40*/  MUFU.RCP R18, R14 ;  /* 0x0000000e00127308 */ /* 0x001e240000001000 */
[----:B0-----:R-:W-:-:S04]  /*1e50*/  FMUL.FTZ R13, R18, R13 ;  /* 0x0000000d120d7220 */ /* 0x001fc80000410000 */
[----:B------:R-:W-:Y:S01]  /*1e60*/  FFMA.FTZ R12, R13, UR10, R12 ;  /* 0x0000000a0d0c7c23 */ /* 0x000fe2000801000c */
[----:B------:R0:W-:Y:S04]  /*1e70*/  STL [R11], R13 ;  /* 0x0000000d0b007387 */ /* 0x0001e80000100800 */
[----:B------:R1:W-:Y:S01]  /*1e80*/  STL [R9], R12 ;  /* 0x0000000c09007387 */ /* 0x0003e20000100800 */
[----:B0-----:R-:W-:Y:S02]  /*1e90*/  IADD3 R11, PT, PT, R11, 0x4, RZ ;  /* 0x000000040b0b7810 */ /* 0x001fe40007ffe0ff */
[----:B-1----:R-:W-:Y:S01]  /*1ea0*/  IADD3 R9, PT, PT, R9, 0x4, RZ ;  /* 0x0000000409097810 */ /* 0x002fe20007ffe0ff */
[----:B------:R-:W-:Y:S06]  /*1eb0*/  BRA.U UP0, `(.L_x_58) ;  /* 0xfffffffd00c07547 */ /* 0x000fec000b83ffff */
.L_x_62:
[----:B------:R-:W-:Y:S01]  /*1ec0*/  ISETP.GT.AND P1, PT, R6, RZ, PT ;  /* 0x000000ff0600720c */ /* 0x000fe20003f24270 */
[----:B------:R-:W-:Y:S01]  /*1ed0*/  UMOV UR4, URZ ;  /* 0x000000ff00047c82 */ /* 0x000fe20008000000 */
[C---:B------:R-:W-:Y:S02]  /*1ee0*/  IADD3 R11, PT, PT, R1.reuse, 0x320, RZ ;  /* 0x00000320010b7810 */ /* 0x040fe40007ffe0ff */
[----:B------:R-:W-:-:S09]  /*1ef0*/  IADD3 R9, PT, PT, R1, 0x37a0, RZ ;  /* 0x000037a001097810 */ /* 0x000fd20007ffe0ff */
[----:B------:R-:W-:Y:S05]  /*1f00*/  @!P1 BRA `(.L_x_63) ;  /* 0x0000000000809947 */ /* 0x000fea0003800000 */
[----:B------:R-:W-:Y:S02]  /*1f10*/  IADD3 R12, PT, PT, R6, -UR4, RZ ;  /* 0x80000004060c7c10 */ /* 0x000fe4000fffe0ff */
[----:B------:R-:W-:Y:S02]  /*1f20*/  PLOP3.LUT P0, PT, PT, PT, PT, 0x80, 0x8 ;  /* 0x000000000008781c */ /* 0x000fe40003f0f070 */
[----:B------:R-:W-:-:S13]  /*1f30*/  ISETP.GT.AND P6, PT, R12, 0x3, PT ;  /* 0x000000030c00780c */ /* 0x000fda0003fc4270 */
[----:B------:R-:W-:Y:S05]  /*1f40*/  @!P6 BRA `(.L_x_64) ;  /* 0x00000000003ce947 */ /* 0x000fea0003800000 */
[----:B------:R-:W-:Y:S02]  /*1f50*/  PLOP3.LUT P0, PT, PT, PT, PT, 0x8, 0x80 ;  /* 0x000000000080781c */ /* 0x000fe40003f0e170 */
[----:B------:R-:W-:-:S11]  /*1f60*/  IADD3 R12, PT, PT, R6, -0x3, RZ ;  /* 0xfffffffd060c7810 */ /* 0x000fd60007ffe0ff */
.L_x_65:
[----:B------:R-:W-:Y:S01]  /*1f70*/  UIADD3 UR4, UPT, UPT, UR4, 0x4, URZ ;  /* 0x0000000404047890 */ /* 0x000fe2000fffe0ff */
[----:B------:R-:W-:Y:S04]  /*1f80*/  STL [R11], RZ ;  /* 0x000000ff0b007387 */ /* 0x000fe80000100800 */
[----:B------:R-:W-:Y:S01]  /*1f90*/  STL [R9], RZ ;  /* 0x000000ff09007387 */ /* 0x000fe20000100800 */
[----:B------:R-:W-:-:S03]  /*1fa0*/  ISETP.LE.AND P6, PT, R12, UR4, PT ;  /* 0x000000040c007c0c */ /* 0x000fc6000bfc3270 */
[----:B------:R-:W-:Y:S04]  /*1fb0*/  STL [R11+0x4], RZ ;  /* 0x000004ff0b007387 */ /* 0x000fe80000100800 */
[----:B------:R-:W-:Y:S04]  /*1fc0*/  STL [R9+0x4], RZ ;  /* 0x000004ff09007387 */ /* 0x000fe80000100800 */
[----:B------:R-:W-:Y:S04]  /*1fd0*/  STL [R11+0x8], RZ ;  /* 0x000008ff0b007387 */ /* 0x000fe80000100800 */
[----:B------:R-:W-:Y:S04]  /*1fe0*/  STL [R9+0x8], RZ ;  /* 0x000008ff09007387 */ /* 0x000fe80000100800 */
[----:B------:R0:W-:Y:S04]  /*1ff0*/  STL [R11+0xc], RZ ;  /* 0x00000cff0b007387 */ /* 0x0001e80000100800 */
[----:B------:R1:W-:Y:S01]  /*2000*/  STL [R9+0xc], RZ ;  /* 0x00000cff09007387 */ /* 0x0003e20000100800 */
[----:B0-----:R-:W-:-:S02]  /*2010*/  IADD3 R11, PT, PT, R11, 0x10, RZ ;  /* 0x000000100b0b7810 */ /* 0x001fc40007ffe0ff */
[----:B-1----:R-:W-:Y:S01]  /*2020*/  IADD3 R9, PT, PT, R9, 0x10, RZ ;  /* 0x0000001009097810 */ /* 0x002fe20007ffe0ff */
[----:B------:R-:W-:Y:S06]  /*2030*/  @!P6 BRA `(.L_x_65) ;  /* 0xfffffffc00cce947 */ /* 0x000fec000383ffff */
.L_x_64:
[----:B------:R-:W-:-:S04]  /*2040*/  IADD3 R12, PT, PT, R6, -UR4, RZ ;  /* 0x80000004060c7c10 */ /* 0x000fc8000fffe0ff */
[----:B------:R-:W-:-:S13]  /*2050*/  ISETP.GT.AND P6, PT, R12, 0x1, PT ;  /* 0x000000010c00780c */ /* 0x000fda0003fc4270 */
[----:B------:R-:W-:Y:S05]  /*2060*/  @!P6 BRA `(.L_x_66) ;  /* 0x000000000020e947 */ /* 0x000fea0003800000 */
[----:B------:R-:W-:Y:S01]  /*2070*/  STL [R11], RZ ;  /* 0x000000ff0b007387 */ /* 0x000fe20000100800 */
[----:B------:R-:W-:Y:S01]  /*2080*/  PLOP3.LUT P0, PT, PT, PT, PT, 0x8, 0x80 ;  /* 0x000000000080781c */ /* 0x000fe20003f0e170 */
[----:B------:R-:W-:Y:S02]  /*2090*/  UIADD3 UR4, UPT, UPT, UR4, 0x2, URZ ;  /* 0x0000000204047890 */ /* 0x000fe4000fffe0ff */
[----:B------:R-:W-:Y:S04]  /*20a0*/  STL [R9], RZ ;  /* 0x000000ff09007387 */ /* 0x000fe80000100800 */
[----:B------:R0:W-:Y:S04]  /*20b0*/  STL [R11+0x4], RZ ;  /* 0x000004ff0b007387 */ /* 0x0001e80000100800 */
[----:B------:R1:W-:Y:S01]  /*20c0*/  STL [R9+0x4], RZ ;  /* 0x000004ff09007387 */ /* 0x0003e20000100800 */
[----:B0-----:R-:W-:-:S02]  /*20d0*/  IADD3 R11, PT, PT, R11, 0x8, RZ ;  /* 0x000000080b0b7810 */ /* 0x001fc40007ffe0ff */
[----:B-1----:R-:W-:-:S07]  /*20e0*/  IADD3 R9, PT, PT, R9, 0x8, RZ ;  /* 0x0000000809097810 */ /* 0x002fce0007ffe0ff */
.L_x_66:
[----:B------:R-:W-:-:S13]  /*20f0*/  ISETP.NE.OR P0, PT, R6, UR4, P0 ;  /* 0x0000000406007c0c */ /* 0x000fda0008705670 */
[----:B------:R-:W-:Y:S05]  /*2100*/  @!P0 BRA `(.L_x_57) ;  /* 0x00000000001c8947 */ /* 0x000fea0003800000 */
.L_x_63:
[----:B------:R-:W-:Y:S01]  /*2110*/  UIADD3 UR4, UPT, UPT, UR4, 0x1, URZ ;  /* 0x0000000104047890 */ /* 0x000fe2000fffe0ff */
[----:B------:R0:W-:Y:S04]  /*2120*/  STL [R11], RZ ;  /* 0x000000ff0b007387 */ /* 0x0001e80000100800 */
[----:B------:R1:W-:Y:S01]  /*2130*/  STL [R9], RZ ;  /* 0x000000ff09007387 */ /* 0x0003e20000100800 */
[----:B------:R-:W-:Y:S02]  /*2140*/  ISETP.NE.AND P0, PT, R6, UR4, PT ;  /* 0x0000000406007c0c */ /* 0x000fe4000bf05270 */
[----:B0-----:R-:W-:Y:S02]  /*2150*/  IADD3 R11, PT, PT, R11, 0x4, RZ ;  /* 0x000000040b0b7810 */ /* 0x001fe40007ffe0ff */
[----:B-1----:R-:W-:-:S09]  /*2160*/  IADD3 R9, PT, PT, R9, 0x4, RZ ;  /* 0x0000000409097810 */ /* 0x002fd20007ffe0ff */
[----:B------:R-:W-:Y:S05]  /*2170*/  @P0 BRA `(.L_x_63) ;  /* 0xfffffffc00e40947 */ /* 0x000fea000383ffff */
.L_x_57:
[----:B------:R-:W-:Y:S05]  /*2180*/  BSYNC.RECONVERGENT B0 ;  /* 0x0000000000007941 */ /* 0x000fea0003800200 */
.L_x_56:
[----:B------:R-:W-:Y:S04]  /*2190*/  BSSY.RECONVERGENT B0, `(.L_x_67) ;  /* 0x00000b6000007945 */ /* 0x000fe80003800200 */
[----:B------:R-:W-:Y:S05]  /*21a0*/  @!P3 BRA `(.L_x_68) ;  /* 0x0000000800ccb947 */ /* 0x000fea0003800000 */
[----:B------:R-:W0:Y:S01]  /*21b0*/  LDCU UR7, c[0x3][0x8] ;  /* 0x00c00100ff0777ac */ /* 0x000e220008000800 */
[----:B------:R-:W-:Y:S01]  /*21c0*/  HFMA2 R11, -RZ, RZ, 0, 9.5367431640625e-07 ;  /* 0x00000010ff0b7431 */ /* 0x000fe200000001ff */
[----:B------:R-:W-:Y:S01]  /*21d0*/  MOV R9, 0x4c ;  /* 0x0000004c00097802 */ /* 0x000fe20000000f00 */
[----:B------:R-:W-:Y:S01]  /*21e0*/  HFMA2 R12, -RZ, RZ, 0, 0 ;  /* 0x00000000ff0c7431 */ /* 0x000fe200000001ff */
[----:B------:R-:W4:Y:S01]  /*21f0*/  LDCU UR10, c[0x3][0x8] ;  /* 0x00c00100ff0a77ac */ /* 0x000f220008000800 */
[----:B------:R-:W-:Y:S01]  /*2200*/  UMOV UR4, URZ ;  /* 0x000000ff00047c82 */ /* 0x000fe20008000000 */
[----:B0-----:R-:W-:-:S06]  /*2210*/  UISETP.GT.AND UP0, UPT, UR7, URZ, UPT ;  /* 0x000000ff0700728c */ /* 0x001fcc000bf04270 */
[----:B------:R-:W-:-:S13]  /*2220*/  PLOP3.LUT P3, PT, PT, PT, UP0, 0x80, 0x8 ;  /* 0x000000000008781c */ /* 0x000fda0003f6f008 */
[----:B----4-:R-:W-:Y:S05]  /*2230*/  @!P3 BRA `(.L_x_69) ;  /* 0x000000080040b947 */ /* 0x010fea0003800000 */
[----:B------:R-:W-:Y:S01]  /*2240*/  UIADD3 UR8, UPT, UPT, -UR4, UR7, URZ ;  /* 0x0000000704087290 */ /* 0x000fe2000fffe1ff */
[----:B------:R-:W0:Y:S03]  /*2250*/  LDCU UR9, c[0x3][0x8] ;  /* 0x00c00100ff0977ac */ /* 0x000e260008000800 */
[----:B------:R-:W-:Y:S02]  /*2260*/  UISETP.GT.AND UP1, UPT, UR8, 0x3, UPT ;  /* 0x000000030800788c */ /* 0x000fe4000bf24270 */
[----:B------:R-:W-:-:S07]  /*2270*/  UPLOP3.LUT UP0, UPT, UPT, UPT, UPT, 0x80, 0x8 ;  /* 0x000000000008789c */ /* 0x000fce0003f0f070 */
[----:B------:R-:W-:Y:S05]  /*2280*/  BRA.U !UP1, `(.L_x_70) ;  /* 0x00000005095c7547 */ /* 0x000fea000b800000 */
[----:B------:R-:W-:Y:S02]  /*2290*/  UIADD3 UR7, UPT, UPT, UR7, -0x3, URZ ;  /* 0xfffffffd07077890 */ /* 0x000fe4000fffe0ff */
[----:B------:R-:W-:-:S11]  /*22a0*/  UPLOP3.LUT UP0, UPT, UPT, UPT, UPT, 0x40, 0x4 ;  /* 0x000000000004789c */ /* 0x000fd60003f0e870 */
.L_x_71:
[----:B------:R-:W1:Y:S02]  /*22b0*/  LDC R23, c[0x3][R11] ;  /* 0x00c000000b177b82 */ /* 0x000e640000000800 */
[C---:B-12-4-:R-:W-:Y:S02]  /*22c0*/  LEA R18, R23.reuse, UR14, 0x2 ;  /* 0x0000000e17127c11 */ /* 0x056fe4000f8e10ff */
[----:B------:R-:W-:-:S04]  /*22d0*/  LEA R19, R23, R10, 0x2 ;  /* 0x0000000a17137211 */ /* 0x000fc800078e10ff */
[----:B------:R-:W2:Y:S04]  /*22e0*/  LDL R18, [R18+-0x4] ;  /* 0xfffffc0012127983 */ /* 0x000ea80000100800 */
[----:B------:R-:W2:Y:S01]  /*22f0*/  LDL R19, [R19+-0x4] ;  /* 0xfffffc0013137983 */ /* 0x000ea20000100800 */
[----:B------:R-:W2:Y:S02]  /*2300*/  LDC R22, c[0x3][R9] ;  /* 0x00c0000009167b82 */ /* 0x000ea40000000800 */
[----:B--2---:R-:W-:-:S06]  /*2310*/  FFMA.FTZ R14, R22, R19, R18 ;  /* 0x00000013160e7223 */ /* 0x004fcc0000010012 */
[----:B------:R-:W3:Y:S02]  /*2320*/  F2F.F64.F32 R14, R14 ;  /* 0x0000000e000e7310 */ /* 0x000ee40000201800 */
[----:B---3--:R-:W-:-:S06]  /*2330*/  DADD R16, R14, -1 ;  /* 0xbff000000e107429 */ /* 0x008fcc0000000000 */
[----:B------:R-:W1:Y:S02]  /*2340*/  F2F.F32.F64 R13, R16 ;  /* 0x00000010000d7310 */ /* 0x000e640000301000 */
[----:B-1----:R-:W-:-:S13]  /*2350*/  FSETP.GEU.FTZ.AND P6, PT, R13, RZ, PT ;  /* 0x000000ff0d00720b */ /* 0x002fda0003fde000 */
[----:B------:R-:W-:-:S05]  /*2360*/  @!P6 LEA R20, R23, UR16, 0x2 ;  /* 0x000000101714ec11 */ /* 0x000fca000f8e10ff */
[----:B------:R-:W2:Y:S01]  /*2370*/  @!P6 LDL R15, [R20+-0x4] ;  /* 0xfffffc00140fe983 */ /* 0x000ea20000100800 */
[----:B------:R-:W-:Y:S01]  /*2380*/  @!P6 LEA R18, R23, UR15, 0x2 ;  /* 0x0000000f1712ec11 */ /* 0x000fe2000f8e10ff */
[----:B--2---:R-:W-:-:S05]  /*2390*/  @!P6 FFMA.FTZ R21, R22, -100, R15 ;  /* 0xc2c800001615e823 */ /* 0x004fca000001000f */
[----:B------:R1:W-:Y:S04]  /*23a0*/  @!P6 STL [R20+-0x4], R21 ;  /* 0xfffffc151400e387 */ /* 0x0003e80000100800 */
[----:B------:R-:W2:Y:S01]  /*23b0*/  @!P6 LDL R19, [R18+-0x4] ;  /* 0xfffffc001213e983 */ /* 0x000ea20000100800 */
[----:B------:R-:W3:Y:S02]  /*23c0*/  LDC R15, c[0x3][R11+0x4] ;  /* 0x00c001000b0f7b82 */ /* 0x000ee40000000800 */
[C---:B---3--:R-:W-:Y:S02]  /*23d0*/  LEA R14, R15.reuse, UR14, 0x2 ;  /* 0x0000000e0f0e7c11 */ /* 0x048fe4000f8e10ff */
[----:B------:R-:W-:Y:S01]  /*23e0*/  LEA R22, R15, R10, 0x2 ;  /* 0x0000000a0f167211 */ /* 0x000fe200078e10ff */
[----:B--2---:R-:W-:-:S05]  /*23f0*/  @!P6 FADD.FTZ R19, R19, -100 ;  /* 0xc2c800001313e421 */ /* 0x004fca0000010000 */
[----:B------:R2:W-:Y:S04]  /*2400*/  @!P6 STL [R18+-0x4], R19 ;  /* 0xfffffc131200e387 */ /* 0x0005e80000100800 */
[----:B------:R-:W3:Y:S04]  /*2410*/  LDL R14, [R14+-0x4] ;  /* 0xfffffc000e0e7983 */ /* 0x000ee80000100800 */
[----:B------:R-:W3:Y:S01]  /*2420*/  LDL R17, [R22+-0x4] ;  /* 0xfffffc0016117983 */ /* 0x000ee20000100800 */
[----:B------:R-:W3:Y:S02]  /*2430*/  LDC R24, c[0x3][R9+0x4] ;  /* 0x00c0010009187b82 */ /* 0x000ee40000000800 */
[----:B---3--:R-:W-:-:S04]  /*2440*/  FFMA.FTZ R23, R17, R24, R14 ;  /* 0x0000001811177223 */ /* 0x008fc8000001000e */
[----:B------:R-:W3:Y:S02]  /*2450*/  F2F.F64.F32 R16, R23 ;  /* 0x0000001700107310 */ /* 0x000ee40000201800 */
[----:B---3--:R-:W-:-:S10]  /*2460*/  DADD R16, R16, -1 ;  /* 0xbff0000010107429 */ /* 0x008fd40000000000 */
[----:B------:R-:W3:Y:S02]  /*2470*/  F2F.F32.F64 R17, R16 ;  /* 0x0000001000117310 */ /* 0x000ee40000301000 */
[----:B---3--:R-:W-:-:S13]  /*2480*/  FSETP.GEU.FTZ.AND P0, PT, R17, RZ, PT ;  /* 0x000000ff1100720b */ /* 0x008fda0003f1e000 */
[----:B-1----:R-:W-:-:S05]  /*2490*/  @!P0 LEA R20, R15, UR16, 0x2 ;  /* 0x000000100f148c11 */ /* 0x002fca000f8e10ff */
[----:B------:R-:W3:Y:S01]  /*24a0*/  @!P0 LDL R21, [R20+-0x4] ;  /* 0xfffffc0014158983 */ /* 0x000ee20000100800 */
[----:B------:R-:W-:Y:S02]  /*24b0*/  @!P0 LEA R14, R15, UR15, 0x2 ;  /* 0x0000000f0f0e8c11 */ /* 0x000fe4000f8e10ff */
[----:B------:R-:W1:Y:S01]  /*24c0*/  LDC R15, c[0x3][R11+0x8] ;  /* 0x00c002000b0f7b82 */ /* 0x000e620000000800 */
[----:B---3--:R-:W-:-:S05]  /*24d0*/  @!P0 FFMA.FTZ R21, R24, -100, R21 ;  /* 0xc2c8000018158823 */ /* 0x008fca0000010015 */
[----:B------:R3:W-:Y:S04]  /*24e0*/  @!P0 STL [R20+-0x4], R21 ;  /* 0xfffffc1514008387 */ /* 0x0007e80000100800 */
[----:B--2---:R-:W2:Y:S01]  /*24f0*/  @!P0 LDL R18, [R14+-0x4] ;  /* 0xfffffc000e128983 */ /* 0x004ea20000100800 */
[C---:B-1----:R-:W-:Y:S02]  /*2500*/  LEA R22, R15.reuse, UR14, 0x2 ;  /* 0x0000000e0f167c11 */ /* 0x042fe4000f8e10ff */
[----:B------:R-:W-:Y:S01]  /*2510*/  LEA R16, R15, R10, 0x2 ;  /* 0x0000000a0f107211 */ /* 0x000fe200078e10ff */
[----:B------:R-:W1:Y:S01]  /*2520*/  LDC R26, c[0x3][R9+0x8] ;  /* 0x00c00200091a7b82 */ /* 0x000e620000000800 */
[----:B--2---:R-:W-:-:S05]  /*2530*/  @!P0 FADD.FTZ R23, R18, -100 ;  /* 0xc2c8000012178421 */ /* 0x004fca0000010000 */
[----:B------:R2:W-:Y:S04]  /*2540*/  @!P0 STL [R14+-0x4], R23 ;  /* 0xfffffc170e008387 */ /* 0x0005e80000100800 */
[----:B------:R-:W1:Y:S04]  /*2550*/  LDL R22, [R22+-0x4] ;  /* 0xfffffc0016167983 */ /* 0x000e680000100800 */
[----:B------:R-:W1:Y:S01]  /*2560*/  LDL R19, [R16+-0x4] ;  /* 0xfffffc0010137983 */ /* 0x000e620000100800 */
[----:B------:R-:W-:Y:S01]  /*2570*/  @!P6 FFMA.FTZ R12, R13, -100, R12 ;  /* 0xc2c800000d0ce823 */ /* 0x000fe2000001000c */
[----:B-1----:R-:W-:-:S04]  /*2580*/  FFMA.FTZ R24, R19, R26, R22 ;  /* 0x0000001a13187223 */ /* 0x002fc80000010016 */
[----:B------:R-:W1:Y:S02]  /*2590*/  F2F.F64.F32 R18, R24 ;  /* 0x0000001800127310 */ /* 0x000e640000201800 */
[----:B-1----:R-:W-:-:S10]  /*25a0*/  DADD R18, R18, -1 ;  /* 0xbff0000012127429 */ /* 0x002fd40000000000 */
[----:B------:R-:W1:Y:S02]  /*25b0*/  F2F.F32.F64 R19, R18 ;  /* 0x0000001200137310 */ /* 0x000e640000301000 */
[----:B-1----:R-:W-:-:S13]  /*25c0*/  FSETP.GEU.FTZ.AND P6, PT, R19, RZ, PT ;  /* 0x000000ff1300720b */ /* 0x002fda0003fde000 */
[----:B---3--:R-:W-:-:S05]  /*25d0*/  @!P6 LEA R20, R15, UR16, 0x2 ;  /* 0x000000100f14ec11 */ /* 0x008fca000f8e10ff */
[----:B------:R-:W3:Y:S01]  /*25e0*/  @!P6 LDL R13, [R20+-0x4] ;  /* 0xfffffc00140de983 */ /* 0x000ee20000100800 */
[----:B------:R-:W-:Y:S01]  /*25f0*/  @!P6 LEA R16, R15, UR15, 0x2 ;  /* 0x0000000f0f10ec11 */ /* 0x000fe2000f8e10ff */
[----:B---3--:R-:W-:-:S05]  /*2600*/  @!P6 FFMA.FTZ R21, R26, -100, R13 ;  /* 0xc2c800001a15e823 */ /* 0x008fca000001000d */
[----:B------:R-:W-:Y:S04]  /*2610*/  @!P6 STL [R20+-0x4], R21 ;  /* 0xfffffc151400e387 */ /* 0x000fe80000100800 */
[----:B--2---:R-:W2:Y:S01]  /*2620*/  @!P6 LDL R14, [R16+-0x4] ;  /* 0xfffffc00100ee983 */ /* 0x004ea20000100800 */
[----:B------:R-:W1:Y:S02]  /*2630*/  LDC R13, c[0x3][R11+0xc] ;  /* 0x00c003000b0d7b82 */ /* 0x000e640000000800 */
[C---:B-1----:R-:W-:Y:S02]  /*2640*/  LEA R18, R13.reuse, UR14, 0x2 ;  /* 0x0000000e0d127c11 */ /* 0x042fe4000f8e10ff */
[----:B------:R-:W-:Y:S01]  /*2650*/  LEA R22, R13, R10, 0x2 ;  /* 0x0000000a0d167211 */ /* 0x000fe200078e10ff */
[----:B--2---:R-:W-:-:S05]  /*2660*/  @!P6 FADD.FTZ R23, R14, -100 ;  /* 0xc2c800000e17e421 */ /* 0x004fca0000010000 */
[----:B------:R1:W-:Y:S04]  /*2670*/  @!P6 STL [R16+-0x4], R23 ;  /* 0xfffffc171000e387 */ /* 0x0003e80000100800 */
[----:B------:R-:W2:Y:S04]  /*2680*/  LDL R18, [R18+-0x4] ;  /* 0xfffffc0012127983 */ /* 0x000ea80000100800 */
[----:B------:R-:W2:Y:S01]  /*2690*/  LDL R15, [R22+-0x4] ;  /* 0xfffffc00160f7983 */ /* 0x000ea20000100800 */
[----:B------:R-:W2:Y:S01]  /*26a0*/  LDC R25, c[0x3][R9+0xc] ;  /* 0x00c0030009197b82 */ /* 0x000ea20000000800 */
[----:B------:R-:W-:Y:S01]  /*26b0*/  @!P0 FFMA.FTZ R12, R17, -100, R12 ;  /* 0xc2c80000110c8823 */ /* 0x000fe2000001000c */
[----:B--2---:R-:W-:-:S04]  /*26c0*/  FFMA.FTZ R24, R15, R25, R18 ;  /* 0x000000190f187223 */ /* 0x004fc80000010012 */
[----:B------:R-:W2:Y:S02]  /*26d0*/  F2F.F64.F32 R14, R24 ;  /* 0x00000018000e7310 */ /* 0x000ea40000201800 */
[----:B--2---:R-:W-:-:S10]  /*26e0*/  DADD R14, R14, -1 ;  /* 0xbff000000e0e7429 */ /* 0x004fd40000000000 */
[----:B------:R-:W2:Y:S02]  /*26f0*/  F2F.F32.F64 R15, R14 ;  /* 0x0000000e000f7310 */ /* 0x000ea40000301000 */
[----:B--2---:R-:W-:-:S13]  /*2700*/  FSETP.GEU.FTZ.AND P0, PT, R15, RZ, PT ;  /* 0x000000ff0f00720b */ /* 0x004fda0003f1e000 */
[----:B------:R-:W-:-:S05]  /*2710*/  @!P0 LEA R17, R13, UR16, 0x2 ;  /* 0x000000100d118c11 */ /* 0x000fca000f8e10ff */
[----:B-1----:R-:W2:Y:S01]  /*2720*/  @!P0 LDL R16, [R17+-0x4] ;  /* 0xfffffc0011108983 */ /* 0x002ea20000100800 */
[----:B------:R-:W-:Y:S01]  /*2730*/  @!P0 LEA R13, R13, UR15, 0x2 ;  /* 0x0000000f0d0d8c11 */ /* 0x000fe2000f8e10ff */
[----:B--2---:R-:W-:-:S05]  /*2740*/  @!P0 FFMA.FTZ R16, R25, -100, R16 ;  /* 0xc2c8000019108823 */ /* 0x004fca0000010010 */
[----:B------:R4:W-:Y:S04]  /*2750*/  @!P0 STL [R17+-0x4], R16 ;  /* 0xfffffc1011008387 */ /* 0x0009e80000100800 */
[----:B------:R-:W2:Y:S01]  /*2760*/  @!P0 LDL R18, [R13+-0x4] ;  /* 0xfffffc000d128983 */ /* 0x000ea20000100800 */
[----:B------:R-:W-:Y:S01]  /*2770*/  UIADD3 UR4, UPT, UPT, UR4, 0x4, URZ ;  /* 0x0000000404047890 */ /* 0x000fe2000fffe0ff */
[----:B------:R-:W-:Y:S01]  /*2780*/  @!P6 FFMA.FTZ R12, R19, -100, R12 ;  /* 0xc2c80000130ce823 */ /* 0x000fe2000001000c */
[----:B------:R-:W-:Y:S02]  /*2790*/  IADD3 R11, PT, PT, R11, 0x10, RZ ;  /* 0x000000100b0b7810 */ /* 0x000fe40007ffe0ff */
[----:B------:R-:W-:Y:S01]  /*27a0*/  UISETP.GE.AND UP1, UPT, UR4, UR7, UPT ;  /* 0x000000070400728c */ /* 0x000fe2000bf26270 */
[----:B------:R-:W-:Y:S01]  /*27b0*/  @!P0 FFMA.FTZ R12, R15, -100, R12 ;  /* 0xc2c800000f0c8823 */ /* 0x000fe2000001000c */
[----:B------:R-:W-:Y:S01]  /*27c0*/  IADD3 R9, PT, PT, R9, 0x10, RZ ;  /* 0x0000001009097810 */ /* 0x000fe20007ffe0ff */
[----:B--2---:R-:W-:-:S05]  /*27d0*/  @!P0 FADD.FTZ R18, R18, -100 ;  /* 0xc2c8000012128421 */ /* 0x004fca0000010000 */
[----:B------:R4:W-:Y:S01]  /*27e0*/  @!P0 STL [R13+-0x4], R18 ;  /* 0xfffffc120d008387 */ /* 0x0009e20000100800 */
[----:B------:R-:W-:Y:S05]  /*27f0*/  BRA.U !UP1, `(.L_x_71) ;  /* 0xfffffff909ac7547 */ /* 0x000fea000b83ffff */
.L_x_70:
[----:B0-----:R-:W-:-:S04]  /*2800*/  UIADD3 UR7, UPT, UPT, -UR4, UR9, URZ ;  /* 0x0000000904077290 */ /* 0x001fc8000fffe1ff */
[----:B------:R-:W-:-:S09]  /*2810*/  UISETP.GT.AND UP1, UPT, UR7, 0x1, UPT ;  /* 0x000000010700788c */ /* 0x000fd2000bf24270 */
[----:B------:R-:W-:Y:S05]  /*2820*/  BRA.U !UP1, `(.L_x_72) ;  /* 0x0000000109bc7547 */ /* 0x000fea000b800000 */
        /* <DEDUP_REMOVED lines=9> */
[----:B------:R-:W0:Y:S02]  /*28c0*/  F2F.F32.F64 R13, R16 ;  /* 0x00000010000d7310 */ /* 0x000e240000301000 */
[----:B0-----:R-:W-:-:S13]  /*28d0*/  FSETP.GEU.FTZ.AND P0, PT, R13, RZ, PT ;  /* 0x000000ff0d00720b */ /* 0x001fda0003f1e000 */
[----:B------:R-:W-:-:S05]  /*28e0*/  @!P0 LEA R20, R23, UR16, 0x2 ;  /* 0x0000001017148c11 */ /* 0x000fca000f8e10ff */
[----:B------:R-:W2:Y:S01]  /*28f0*/  @!P0 LDL R15, [R20+-0x4] ;  /* 0xfffffc00140f8983 */ /* 0x000ea20000100800 */
[----:B------:R-:W-:Y:S01]  /*2900*/  @!P0 LEA R18, R23, UR15, 0x2 ;  /* 0x0000000f17128c11 */ /* 0x000fe2000f8e10ff */
[----:B--2---:R-:W-:-:S05]  /*2910*/  @!P0 FFMA.FTZ R21, R22, -100, R15 ;  /* 0xc2c8000016158823 */ /* 0x004fca000001000f */
[----:B------:R0:W-:Y:S04]  /*2920*/  @!P0 STL [R20+-0x4], R21 ;  /* 0xfffffc1514008387 */ /* 0x0001e80000100800 */
[----:B------:R-:W2:Y:S01]  /*2930*/  @!P0 LDL R19, [R18+-0x4] ;  /* 0xfffffc0012138983 */ /* 0x000ea20000100800 */
[----:B------:R-:W1:Y:S02]  /*2940*/  LDC R15, c[0x3][R11+0x4] ;  /* 0x00c001000b0f7b82 */ /* 0x000e640000000800 */
[C---:B-1----:R-:W-:Y:S02]  /*2950*/  LEA R14, R15.reuse, UR14, 0x2 ;  /* 0x0000000e0f0e7c11 */ /* 0x042fe4000f8e10ff */
[----:B------:R-:W-:Y:S01]  /*2960*/  LEA R22, R15, R10, 0x2 ;  /* 0x0000000a0f167211 */ /* 0x000fe200078e10ff */
[----:B--2---:R-:W-:-:S05]  /*2970*/  @!P0 FADD.FTZ R19, R19, -100 ;  /* 0xc2c8000013138421 */ /* 0x004fca0000010000 */
[----:B------:R1:W-:Y:S04]  /*2980*/  @!P0 STL [R18+-0x4], R19 ;  /* 0xfffffc1312008387 */ /* 0x0003e80000100800 */
[----:B------:R-:W2:Y:S04]  /*2990*/  LDL R14, [R14+-0x4] ;  /* 0xfffffc000e0e7983 */ /* 0x000ea80000100800 */
[----:B------:R-:W2:Y:S01]  /*29a0*/  LDL R17, [R22+-0x4] ;  /* 0xfffffc0016117983 */ /* 0x000ea20000100800 */
[----:B------:R-:W2:Y:S02]  /*29b0*/  LDC R24, c[0x3][R9+0x4] ;  /* 0x00c0010009187b82 */ /* 0x000ea40000000800 */
[----:B--2---:R-:W-:-:S04]  /*29c0*/  FFMA.FTZ R23, R17, R24, R14 ;  /* 0x0000001811177223 */ /* 0x004fc8000001000e */
[----:B------:R-:W2:Y:S02]  /*29d0*/  F2F.F64.F32 R16, R23 ;  /* 0x0000001700107310 */ /* 0x000ea40000201800 */
[----:B--2---:R-:W-:-:S10]  /*29e0*/  DADD R16, R16, -1 ;  /* 0xbff0000010107429 */ /* 0x004fd40000000000 */
[----:B------:R-:W2:Y:S02]  /*29f0*/  F2F.F32.F64 R17, R16 ;  /* 0x0000001000117310 */ /* 0x000ea40000301000 */
[----:B--2---:R-:W-:-:S13]  /*2a00*/  FSETP.GEU.FTZ.AND P6, PT, R17, RZ, PT ;  /* 0x000000ff1100720b */ /* 0x004fda0003fde000 */
[----:B0-----:R-:W-:-:S05]  /*2a10*/  @!P6 LEA R20, R15, UR16, 0x2 ;  /* 0x000000100f14ec11 */ /* 0x001fca000f8e10ff */
[----:B------:R-:W2:Y:S01]  /*2a20*/  @!P6 LDL R21, [R20+-0x4] ;  /* 0xfffffc001415e983 */ /* 0x000ea20000100800 */
[----:B------:R-:W-:Y:S01]  /*2a30*/  @!P6 LEA R15, R15, UR15, 0x2 ;  /* 0x0000000f0f0fec11 */ /* 0x000fe2000f8e10ff */
[----:B--2---:R-:W-:-:S05]  /*2a40*/  @!P6 FFMA.FTZ R21, R24, -100, R21 ;  /* 0xc2c800001815e823 */ /* 0x004fca0000010015 */
[----:B------:R1:W-:Y:S04]  /*2a50*/  @!P6 STL [R20+-0x4], R21 ;  /* 0xfffffc151400e387 */ /* 0x0003e80000100800 */
[----:B------:R-:W2:Y:S01]  /*2a60*/  @!P6 LDL R14, [R15+-0x4] ;  /* 0xfffffc000f0ee983 */ /* 0x000ea20000100800 */
[----:B------:R-:W-:Y:S01]  /*2a70*/  @!P0 FFMA.FTZ R12, R13, -100, R12 ;  /* 0xc2c800000d0c8823 */ /* 0x000fe2000001000c */
[----:B------:R-:W-:Y:S01]  /*2a80*/  IADD3 R11, PT, PT, R11, 0x4, RZ ;  /* 0x000000040b0b7810 */ /* 0x000fe20007ffe0ff */
[----:B------:R-:W-:Y:S01]  /*2a90*/  UIADD3 UR4, UPT, UPT, UR4, 0x1, URZ ;  /* 0x0000000104047890 */ /* 0x000fe2000fffe0ff */
[----:B------:R-:W-:Y:S01]  /*2aa0*/  IADD3 R9, PT, PT, R9, 0x4, RZ ;  /* 0x0000000409097810 */ /* 0x000fe20007ffe0ff */
[----:B------:R-:W-:Y:S01]  /*2ab0*/  @!P6 FFMA.FTZ R12, R17, -100, R12 ;  /* 0xc2c80000110ce823 */ /* 0x000fe2000001000c */
[----:B------:R-:W-:Y:S01]  /*2ac0*/  IADD3 R11, PT, PT, R11, 0x4, RZ ;  /* 0x000000040b0b7810 */ /* 0x000fe20007ffe0ff */
[----:B------:R-:W-:Y:S01]  /*2ad0*/  UPLOP3.LUT UP0, UPT, UPT, UPT, UPT, 0x40, 0x4 ;  /* 0x000000000004789c */ /* 0x000fe20003f0e870 */
[----:B------:R-:W-:Y:S01]  /*2ae0*/  IADD3 R9, PT, PT, R9, 0x4, RZ ;  /* 0x0000000409097810 */ /* 0x000fe20007ffe0ff */
[----:B------:R-:W-:Y:S01]  /*2af0*/  UIADD3 UR4, UPT, UPT, UR4, 0x1, URZ ;  /* 0x0000000104047890 */ /* 0x000fe2000fffe0ff */
[----:B--2---:R-:W-:-:S05]  /*2b00*/  @!P6 FADD.FTZ R14, R14, -100 ;  /* 0xc2c800000e0ee421 */ /* 0x004fca0000010000 */
[----:B------:R1:W-:Y:S06]  /*2b10*/  @!P6 STL [R15+-0x4], R14 ;  /* 0xfffffc0e0f00e387 */ /* 0x0003ec0000100800 */
.L_x_72:
[----:B------:R-:W-:-:S09]  /*2b20*/  UISETP.NE.OR UP0, UPT, UR4, UR9, UP0 ;  /* 0x000000090400728c */ /* 0x000fd20008705670 */
[----:B------:R-:W-:Y:S05]  /*2b30*/  BRA.U !UP0, `(.L_x_73) ;  /* 0x00000001086c7547 */ /* 0x000fea000b800000 */
.L_x_69:
[----:B-1----:R-:W2:Y:S02]  /*2b40*/  LDC R21, c[0x3][R11] ;  /* 0x00c000000b157b82 */ /* 0x002ea40000000800 */
[C---:B0-2-4-:R-:W-:Y:S02]  /*2b50*/  LEA R13, R21.reuse, UR14, 0x2 ;  /* 0x0000000e150d7c11 */ /* 0x055fe4000f8e10ff */
[----:B---3--:R-:W-:-:S04]  /*2b60*/  LEA R16, R21, R10, 0x2 ;  /* 0x0000000a15107211 */ /* 0x008fc800078e10ff */
[----:B------:R-:W2:Y:S04]  /*2b70*/  LDL R13, [R13+-0x4] ;  /* 0xfffffc000d0d7983 */ /* 0x000ea80000100800 */
[----:B------:R-:W2:Y:S01]  /*2b80*/  LDL R16, [R16+-0x4] ;  /* 0xfffffc0010107983 */ /* 0x000ea20000100800 */
[----:B------:R-:W2:Y:S02]  /*2b90*/  LDC R20, c[0x3][R9] ;  /* 0x00c0000009147b82 */ /* 0x000ea40000000800 */
[----:B--2---:R-:W-:-:S04]  /*2ba0*/  FFMA.FTZ R17, R16, R20, R13 ;  /* 0x0000001410117223 */ /* 0x004fc8000001000d */
[----:B------:R-:W0:Y:S02]  /*2bb0*/  F2F.F64.F32 R14, R17 ;  /* 0x00000011000e7310 */ /* 0x000e240000201800 */
[----:B0-----:R-:W-:-:S10]  /*2bc0*/  DADD R14, R14, -1 ;  /* 0xbff000000e0e7429 */ /* 0x001fd40000000000 */
        /* <DEDUP_REMOVED lines=8> */
[----:B------:R-:W-:Y:S01]  /*2c50*/  UIADD3 UR4, UPT, UPT, UR4, 0x1, URZ ;  /* 0x0000000104047890 */ /* 0x000fe2000fffe0ff */
[----:B------:R-:W-:Y:S01]  /*2c60*/  @!P0 FFMA.FTZ R12, R15, -100, R12 ;  /* 0xc2c800000f0c8823 */ /* 0x000fe2000001000c */
[----:B------:R-:W-:Y:S02]  /*2c70*/  IADD3 R11, PT, PT, R11, 0x4, RZ ;  /* 0x000000040b0b7810 */ /* 0x000fe40007ffe0ff */
[----:B------:R-:W-:Y:S01]  /*2c80*/  UISETP.NE.AND UP0, UPT, UR4, UR10, UPT ;  /* 0x0000000a0400728c */ /* 0x000fe2000bf05270 */
[----:B------:R-:W-:Y:S01]  /*2c90*/  IADD3 R9, PT, PT, R9, 0x4, RZ ;  /* 0x0000000409097810 */ /* 0x000fe20007ffe0ff */
[----:B--2---:R-:W-:-:S05]  /*2ca0*/  @!P0 FADD.FTZ R16, R16, -100 ;  /* 0xc2c8000010108421 */ /* 0x004fca0000010000 */
[----:B------:R0:W-:Y:S02]  /*2cb0*/  @!P0 STL [R13+-0x4], R16 ;  /* 0xfffffc100d008387 */ /* 0x0001e40000100800 */
[----:B------:R-:W-:Y:S05]  /*2cc0*/  BRA.U UP0, `(.L_x_69) ;  /* 0xfffffffd009c7547 */ /* 0x000fea000b83ffff */
[----:B------:R-:W-:Y:S05]  /*2cd0*/  BRA `(.L_x_73) ;  /* 0x0000000000047947 */ /* 0x000fea0003800000 */
.L_x_68:
[----:B------:R-:W-:-:S07]  /*2ce0*/  MOV R12, RZ ;  /* 0x000000ff000c7202 */ /* 0x000fce0000000f00 */
.L_x_73:
[----:B------:R-:W-:Y:S05]  /*2cf0*/  BSYNC.RECONVERGENT B0 ;  /* 0x0000000000007941 */ /* 0x000fea0003800200 */
.L_x_67:
[----:B------:R-:W-:-:S13]  /*2d00*/  R2UR UR7, R6 ;  /* 0x00000000060772ca */ /* 0x000fda00000e0000 */
[----:B------:R-:W-:-:S04]  /*2d10*/  UIADD3 UR7, UPT, UPT, UR7, -0x1, URZ ;  /* 0xffffffff07077890 */ /* 0x000fc8000fffe0ff */
[----:B------:R-:W-:-:S09]  /*2d20*/  UISETP.GE.AND UP0, UPT, UR7, URZ, UPT ;  /* 0x000000ff0700728c */ /* 0x000fd2000bf06270 */
[----:B------:R-:W-:Y:S05]  /*2d30*/  BRA.U !UP0, `(.L_x_74) ;  /* 0x0000000d08f87547 */ /* 0x000fea000b800000 */
[----:B------:R-:W5:Y:S01]  /*2d40*/  LDCU UR10, c[0x3][0x4] ;  /* 0x00c00080ff0a77ac */ /* 0x000f620008000800 */
[----:B------:R-:W-:Y:S01]  /*2d50*/  IADD3 R9, PT, PT, R7, -0x1, RZ ;  /* 0xffffffff07097810 */ /* 0x000fe20007ffe0ff */
[----:B------:R-:W-:Y:S02]  /*2d60*/  UIMAD UR9, UR7, 0x4, UR15 ;  /* 0x00000004070978a4 */ /* 0x000fe4000f8e020f */
[----:B------:R-:W-:Y:S01]  /*2d70*/  UIMAD UR8, UR7, 0x4, UR16 ;  /* 0x00000004070878a4 */ /* 0x000fe2000f8e0210 */
[----:B------:R-:W0:Y:S01]  /*2d80*/  LDCU UR18, c[0x3][0xc] ;  /* 0x00c00180ff1277ac */ /* 0x000e220008000800 */
[----:B------:R-:W0:Y:S01]  /*2d90*/  LDCU UR19, c[0x3][0x4] ;  /* 0x00c00080ff1377ac */ /* 0x000e220008000800 */
[----:B-----5:R-:W-:Y:S02]  /*2da0*/  UIADD3 UR17, UPT, UPT, UR7, UR10, URZ ;  /* 0x0000000a07117290 */ /* 0x020fe4000fffe0ff */
[----:B------:R-:W-:Y:S02]  /*2db0*/  UIMAD UR7, UR7, 0x4, UR14 ;  /* 0x00000004070778a4 */ /* 0x000fe4000f8e020e */
[----:B------:R-:W-:-:S02]  /*2dc0*/  UIMAD UR4, UR17, 0x4, UR11 ;  /* 0x00000004110478a4 */ /* 0x000fc4000f8e020b */
[----:B------:R-:W-:Y:S02]  /*2dd0*/  ISETP.LT.AND P0, PT, R9, UR17, PT ;  /* 0x0000001109007c0c */ /* 0x000fe4000bf01270 */
[----:B------:R-:W-:-:S11]  /*2de0*/  MOV R6, UR17 ;  /* 0x0000001100067c02 */ /* 0x000fd60008000f00 */
[----:B0-----:R-:W-:Y:S05]  /*2df0*/  @!P0 BRA `(.L_x_75) ;  /* 0x0000000c00388947 */ /* 0x001fea0003800000 */
[----:B------:R-:W-:Y:S02]  /*2e00*/  IADD3 R11, PT, PT, -R9, R6, RZ ;  /* 0x00000006090b7210 */ /* 0x000fe40007ffe1ff */
[----:B------:R-:W-:Y:S02]  /*2e10*/  PLOP3.LUT P0, PT, PT, PT, PT, 0x80, 0x8 ;  /* 0x000000000008781c */ /* 0x000fe40003f0f070 */
[----:B------:R-:W-:-:S13]  /*2e20*/  ISETP.GT.AND P6, PT, R11, 0x3, PT ;  /* 0x000000030b00780c */ /* 0x000fda0003fc4270 */
[----:B------:R-:W-:Y:S05]  /*2e30*/  @!P6 BRA `(.L_x_76) ;  /* 0x0000000400fce947 */ /* 0x000fea0003800000 */
[----:B------:R-:W-:Y:S01]  /*2e40*/  PLOP3.LUT P0, PT, PT, PT, PT, 0x8, 0x80 ;  /* 0x000000000080781c */ /* 0x000fe20003f0e170 */
[----:B------:R-:W0:Y:S01]  /*2e50*/  LDCU UR17, c[0x3][0xc] ;  /* 0x00c00180ff1177ac */ /* 0x000e220008000800 */
[----:B------:R-:W-:Y:S01]  /*2e60*/  IADD3 R11, PT, PT, R9, 0x3, RZ ;  /* 0x00000003090b7810 */ /* 0x000fe20007ffe0ff */
[----:B------:R-:W0:Y:S01]  /*2e70*/  LDCU UR10, c[0x3][0x4] ;  /* 0x00c00080ff0a77ac */ /* 0x000e220008000800 */
[----:B------:R-:W-:-:S09]  /*2e80*/  NOP ;  /* 0x0000000000007918 */ /* 0x000fd20000000000 */
.L_x_77:
[----:B-1----:R-:W0:Y:S04]  /*2e90*/  LDL R20, [UR8] ;  /* 0x00000008ff147983 */ /* 0x002e280008100800 */
[----:B--2-4-:R-:W0:Y:S02]  /*2ea0*/  LDL R13, [UR9] ;  /* 0x00000009ff0d7983 */ /* 0x014e240008100800 */
[----:B0-----:R-:W-:-:S05]  /*2eb0*/  FFMA.FTZ R13, R20, UR17, R13 ;  /* 0x00000011140d7c23 */ /* 0x001fca000801000d */
[----:B------:R0:W-:Y:S04]  /*2ec0*/  STL [UR9], R13 ;  /* 0x0000000dff007987 */ /* 0x0001e80008100809 */
[----:B------:R-:W3:Y:S04]  /*2ed0*/  LDL R14, [UR4] ;  /* 0x00000004ff0e7983 */ /* 0x000ee80008100800 */
[----:B------:R-:W2:Y:S01]  /*2ee0*/  LDL R18, [UR7] ;  /* 0x00000007ff127983 */ /* 0x000ea20008100800 */
[----:B------:R-:W-:Y:S01]  /*2ef0*/  ISETP.GT.AND P6, PT, R6, UR10, PT ;  /* 0x0000000a06007c0c */ /* 0x000fe2000bfc4270 */
[----:B---3--:R-:W-:-:S04]  /*2f00*/  FMUL.FTZ R16, R14, UR17 ;  /* 0x000000110e107c20 */ /* 0x008fc80008410000 */
[----:B------:R-:W1:Y:S01]  /*2f10*/  F2F.F64.F32 R14, R16 ;  /* 0x00000010000e7310 */ /* 0x000e620000201800 */
[----:B--2---:R-:W-:Y:S01]  /*2f20*/  FMUL.FTZ R18, R13, R18 ;  /* 0x000000120d127220 */ /* 0x004fe20000410000 */
[----:B-1----:R-:W-:-:S10]  /*2f30*/  DADD R14, R14, 1 ;  /* 0x3ff000000e0e7429 */ /* 0x002fd40000000000 */
[----:B------:R-:W1:Y:S08]  /*2f40*/  F2F.F32.F64 R14, R14 ;  /* 0x0000000e000e7310 */ /* 0x000e700000301000 */
[----:B-1----:R-:W1:Y:S02]  /*2f50*/  MUFU.RCP R17, R14 ;  /* 0x0000000e00117308 */ /* 0x002e640000001000 */
[----:B-1----:R-:W-:-:S04]  /*2f60*/  FMUL.FTZ R17, R17, UR17 ;  /* 0x0000001111117c20 */ /* 0x002fc80008410000 */
[----:B------:R-:W-:-:S04]  /*2f70*/  FMUL.FTZ R17, R17, R18 ;  /* 0x0000001211117220 */ /* 0x000fc80000410000 */
[----:B------:R-:W-:-:S05]  /*2f80*/  FADD.FTZ R18, -R17, -RZ ;  /* 0x800000ff11127221 */ /* 0x000fca0000010100 */
[----:B------:R1:W-:Y:S04]  /*2f90*/  STL [UR4], R18 ;  /* 0x00000012ff007987 */ /* 0x0003e80008100804 */
[----:B------:R-:W2:Y:S01]  /*2fa0*/  @P6 LDL R16, [UR8+-0x4] ;  /* 0xfffffc08ff106983 */ /* 0x000ea20008100800 */
[----:B------:R-:W-:-:S06]  /*2fb0*/  @P6 FMUL.FTZ R15, R17, -UR17 ;  /* 0x80000011110f6c20 */ /* 0x000fcc0008410000 */
[----:B------:R-:W3:Y:S01]  /*2fc0*/  @P6 F2F.F64.F32 R14, R15 ;  /* 0x0000000f000e6310 */ /* 0x000ee20000201800 */
[----:B--2---:R-:W-:-:S05]  /*2fd0*/  @P6 FADD.FTZ R19, R20, R16 ;  /* 0x0000001014136221 */ /* 0x004fca0000010000 */
[----:B------:R2:W-:Y:S04]  /*2fe0*/  @P6 STL [UR8+-0x4], R19 ;  /* 0xfffffc13ff006987 */ /* 0x0005e80008100808 */
[----:B------:R-:W4:Y:S01]  /*2ff0*/  @P6 LDL R20, [UR9+-0x4] ;  /* 0xfffffc09ff146983 */ /* 0x000f220008100800 */
[----:B---3--:R-:W-:-:S06]  /*3000*/  @P6 DADD R16, R14, 1 ;  /* 0x3ff000000e106429 */ /* 0x008fcc0000000000 */
[----:B------:R-:W3:Y:S08]  /*3010*/  @P6 F2F.F32.F64 R21, R16 ;  /* 0x0000001000156310 */ /* 0x000ef00000301000 */
[----:B---3--:R-:W4:Y:S02]  /*3020*/  @P6 MUFU.RCP R21, R21 ;  /* 0x0000001500156308 */ /* 0x008f240000001000 */
[----:B----4-:R-:W-:-:S05]  /*3030*/  @P6 FFMA.FTZ R20, R13, R21, R20 ;  /* 0x000000150d146223 */ /* 0x010fca0000010014 */
[----:B------:R3:W-:Y:S04]  /*3040*/  @P6 STL [UR9+-0x4], R20 ;  /* 0xfffffc14ff006987 */ /* 0x0007e80008100809 */
[----:B------:R-:W4:Y:S04]  /*3050*/  LDL R14, [UR8+-0x4] ;  /* 0xfffffc08ff0e7983 */ /* 0x000f280008100800 */
[----:B0-----:R-:W4:Y:S02]  /*3060*/  LDL R13, [UR9+-0x4] ;  /* 0xfffffc09ff0d7983 */ /* 0x001f240008100800 */
[----:B----4-:R-:W-:-:S05]  /*3070*/  FFMA.FTZ R13, R14, UR17, R13 ;  /* 0x000000110e0d7c23 */ /* 0x010fca000801000d */
[----:B------:R0:W-:Y:S04]  /*3080*/  STL [UR9+-0x4], R13 ;  /* 0xfffffc0dff007987 */ /* 0x0001e80008100809 */
[----:B-1----:R-:W4:Y:S04]  /*3090*/  LDL R18, [UR4+-0x4] ;  /* 0xfffffc04ff127983 */ /* 0x002f280008100800 */
[----:B------:R-:W5:Y:S01]  /*30a0*/  LDL R22, [UR7+-0x4] ;  /* 0xfffffc07ff167983 */ /* 0x000f620008100800 */
[----:B------:R-:W-:-:S04]  /*30b0*/  IADD3 R15, PT, PT, R6, -0x1, RZ ;  /* 0xffffffff060f7810 */ /* 0x000fc80007ffe0ff */
[----:B------:R-:W-:Y:S01]  /*30c0*/  ISETP.GT.AND P6, PT, R15, UR10, PT ;  /* 0x0000000a0f007c0c */ /* 0x000fe2000bfc4270 */
[----:B----4-:R-:W-:-:S04]  /*30d0*/  FMUL.FTZ R18, R18, UR17 ;  /* 0x0000001112127c20 */ /* 0x010fc80008410000 */
[----:B------:R-:W1:Y:S01]  /*30e0*/  F2F.F64.F32 R16, R18 ;  /* 0x0000001200107310 */ /* 0x000e620000201800 */
[----:B-----5:R-:W-:Y:S01]  /*30f0*/  FMUL.FTZ R22, R13, R22 ;  /* 0x000000160d167220 */ /* 0x020fe20000410000 */
[----:B-1----:R-:W-:-:S10]  /*3100*/  DADD R16, R16, 1 ;  /* 0x3ff0000010107429 */ /* 0x002fd40000000000 */
[----:B------:R-:W2:Y:S08]  /*3110*/  F2F.F32.F64 R16, R16 ;  /* 0x0000001000107310 */ /* 0x000eb00000301000 */
[----:B--2---:R-:W1:Y:S02]  /*3120*/  MUFU.RCP R19, R16 ;  /* 0x0000001000137308 */ /* 0x004e640000001000 */
[----:B-1----:R-:W-:-:S04]  /*3130*/  FMUL.FTZ R19, R19, UR17 ;  /* 0x0000001113137c20 */ /* 0x002fc80008410000 */
[----:B------:R-:W-:-:S04]  /*3140*/  FMUL.FTZ R22, R19, R22 ;  /* 0x0000001613167220 */ /* 0x000fc80000410000 */
[----:B------:R-:W-:-:S05]  /*3150*/  FADD.FTZ R19, -R22, -RZ ;  /* 0x800000ff16137221 */ /* 0x000fca0000010100 */
[----:B------:R-:W-:Y:S04]  /*3160*/  STL [UR4+-0x4], R19 ;  /* 0xfffffc13ff007987 */ /* 0x000fe80008100804 */
[----:B------:R-:W2:Y:S02]  /*3170*/  @P6 LDL R15, [UR8+-0x8] ;  /* 0xfffff808ff0f6983 */ /* 0x000ea40008100800 */
[----:B--2---:R-:W-:-:S05]  /*3180*/  @P6 FADD.FTZ R18, R14, R15 ;  /* 0x0000000f0e126221 */ /* 0x004fca0000010000 */
[----:B------:R1:W-:Y:S04]  /*3190*/  @P6 STL [UR8+-0x8], R18 ;  /* 0xfffff812ff006987 */ /* 0x0003e80008100808 */
[----:B---3--:R-:W2:Y:S01]  /*31a0*/  @P6 LDL R20, [UR9+-0x8] ;  /* 0xfffff809ff146983 */ /* 0x008ea20008100800 */
[----:B------:R-:W-:-:S06]  /*31b0*/  @P6 FMUL.FTZ R15, R22, -UR17 ;  /* 0x80000011160f6c20 */ /* 0x000fcc0008410000 */
[----:B------:R-:W3:Y:S02]  /*31c0*/  @P6 F2F.F64.F32 R14, R15 ;  /* 0x0000000f000e6310 */ /* 0x000ee40000201800 */
[----:B---3--:R-:W-:-:S06]  /*31d0*/  @P6 DADD R16, R14, 1 ;  /* 0x3ff000000e106429 */ /* 0x008fcc0000000000 */
[----:B------:R-:W3:Y:S08]  /*31e0*/  @P6 F2F.F32.F64 R21, R16 ;  /* 0x0000001000156310 */ /* 0x000ef00000301000 */
[----:B---3--:R-:W2:Y:S02]  /*31f0*/  @P6 MUFU.RCP R21, R21 ;  /* 0x0000001500156308 */ /* 0x008ea40000001000 */
[----:B--2---:R-:W-:-:S05]  /*3200*/  @P6 FFMA.FTZ R20, R13, R21, R20 ;  /* 0x000000150d146223 */ /* 0x004fca0000010014 */
[----:B------:R2:W-:Y:S04]  /*3210*/  @P6 STL [UR9+-0x8], R20 ;  /* 0xfffff814ff006987 */ /* 0x0005e80008100809 */
[----:B------:R-:W3:Y:S04]  /*3220*/  LDL R14, [UR8+-0x8] ;  /* 0xfffff808ff0e7983 */ /* 0x000ee80008100800 */
[----:B0-----:R-:W3:Y:S02]  /*3230*/  LDL R13, [UR9+-0x8] ;  /* 0xfffff809ff0d7983 */ /* 0x001ee40008100800 */
[----:B---3--:R-:W-:-:S05]  /*3240*/  FFMA.FTZ R13, R14, UR17, R13 ;  /* 0x000000110e0d7c23 */ /* 0x008fca000801000d */
[----:B------:R0:W-:Y:S04]  /*3250*/  STL [UR9+-0x8], R13 ;  /* 0xfffff80dff007987 */ /* 0x0001e80008100809 */
[----:B-1----:R-:W3:Y:S04]  /*3260*/  LDL R18, [UR4+-0x8] ;  /* 0xfffff804ff127983 */ /* 0x002ee80008100800 */
[----:B------:R-:W4:Y:S01]  /*3270*/  LDL R22, [UR7+-0x8] ;  /* 0xfffff807ff167983 */ /* 0x000f220008100800 */
[----:B------:R-:W-:-:S04]  /*3280*/  IADD3 R15, PT, PT, R6, -0x2, RZ ;  /* 0xfffffffe060f7810 */ /* 0x000fc80007ffe0ff */
[----:B------:R-:W-:Y:S01]  /*3290*/  ISETP.GT.AND P6, PT, R15, UR10, PT ;  /* 0x0000000a0f007c0c */ /* 0x000fe2000bfc4270 */
[----:B---3--:R-:W-:-:S04]  /*32a0*/  FMUL.FTZ R18, R18, UR17 ;  /* 0x0000001112127c20 */ /* 0x008fc80008410000 */
[----:B------:R-:W1:Y:S01]  /*32b0*/  F2F.F64.F32 R16, R18 ;  /* 0x0000001200107310 */ /* 0x000e620000201800 */
[----:B----4-:R-:W-:Y:S01]  /*32c0*/  FMUL.FTZ R22, R13, R22 ;  /* 0x000000160d167220 */ /* 0x010fe20000410000 */
[----:B-1----:R-:W-:-:S10]  /*32d0*/  DADD R16, R16, 1 ;  /* 0x3ff0000010107429 */ /* 0x002fd40000000000 */
[----:B------:R-:W1:Y:S08]  /*32e0*/  F2F.F32.F64 R16, R16 ;  /* 0x0000001000107310 */ /* 0x000e700000301000 */
[----:B-1----:R-:W1:Y:S02]  /*32f0*/  MUFU.RCP R19, R16 ;  /* 0x0000001000137308 */ /* 0x002e640000001000 */
[----:B-1----:R-:W-:-:S04]  /*3300*/  FMUL.FTZ R19, R19, UR17 ;  /* 0x0000001113137c20 */ /* 0x002fc80008410000 */
[----:B------:R-:W-:-:S04]  /*3310*/  FMUL.FTZ R22, R19, R22 ;  /* 0x0000001613167220 */ /* 0x000fc80000410000 */
[----:B------:R-:W-:-:S05]  /*3320*/  FADD.FTZ R19, -R22, -RZ ;  /* 0x800000ff16137221 */ /* 0x000fca0000010100 */
[----:B------:R-:W-:Y:S04]  /*3330*/  STL [UR4+-0x8], R19 ;  /* 0xfffff813ff007987 */ /* 0x000fe80008100804 */
[----:B------:R-:W3:Y:S02]  /*3340*/  @P6 LDL R15, [UR8+-0xc] ;  /* 0xfffff408ff0f6983 */ /* 0x000ee40008100800 */
[----:B---3--:R-:W-:-:S05]  /*3350*/  @P6 FADD.FTZ R18, R14, R15 ;  /* 0x0000000f0e126221 */ /* 0x008fca0000010000 */
[----:B------:R1:W-:Y:S04]  /*3360*/  @P6 STL [UR8+-0xc], R18 ;  /* 0xfffff412ff006987 */ /* 0x0003e80008100808 */
[----:B--2---:R-:W2:Y:S01]  /*3370*/  @P6 LDL R20, [UR9+-0xc] ;  /* 0xfffff409ff146983 */ /* 0x004ea20008100800 */
        /* <DEDUP_REMOVED lines=24> */
[----:B------:R0:W-:Y:S04]  /*3500*/  STL [UR4+-0xc], R19 ;  /* 0xfffff413ff007987 */ /* 0x0001e80008100804 */
[----:B------:R-:W3:Y:S01]  /*3510*/  @P6 LDL R15, [UR8+-0x10] ;  /* 0xfffff008ff0f6983 */ /* 0x000ee20008100800 */
[----:B------:R-:W-:Y:S01]  /*3520*/  @P6 FMUL.FTZ R17, R22, -UR17 ;  /* 0x8000001116116c20 */ /* 0x000fe20008410000 */
[----:B---3--:R-:W-:-:S05]  /*3530*/  @P6 FADD.FTZ R18, R14, R15 ;  /* 0x0000000f0e126221 */ /* 0x008fca0000010000 */
[----:B------:R0:W-:Y:S04]  /*3540*/  @P6 STL [UR8+-0x10], R18 ;  /* 0xfffff012ff006987 */ /* 0x0001e80008100808 */
[----:B------:R-:W3:Y:S01]  /*3550*/  @P6 LDL R16, [UR9+-0x10] ;  /* 0xfffff009ff106983 */ /* 0x000ee20008100800 */
[----:B------:R-:W1:Y:S01]  /*3560*/  @P6 F2F.F64.F32 R14, R17 ;  /* 0x00000011000e6310 */ /* 0x000e620000201800 */
[----:B------:R-:W-:Y:S01]  /*3570*/  IADD3 R6, PT, PT, R6, -0x4, RZ ;  /* 0xfffffffc06067810 */ /* 0x000fe20007ffe0ff */
[----:B------:R-:W-:Y:S02]  /*3580*/  UIADD3 UR7, UPT, UPT, UR7, -0x10, URZ ;  /* 0xfffffff007077890 */ /* 0x000fe4000fffe0ff */
[----:B------:R-:W-:Y:S02]  /*3590*/  UIADD3 UR4, UPT, UPT, UR4, -0x10, URZ ;  /* 0xfffffff004047890 */ /* 0x000fe4000fffe0ff */
[----:B------:R-:W-:Y:S01]  /*35a0*/  UIADD3 UR8, UPT, UPT, UR8, -0x10, URZ ;  /* 0xfffffff008087890 */ /* 0x000fe2000fffe0ff */
[----:B-1----:R-:W-:-:S10]  /*35b0*/  @P6 DADD R14, R14, 1 ;  /* 0x3ff000000e0e6429 */ /* 0x002fd40000000000 */
[----:B------:R-:W2:Y:S08]  /*35c0*/  @P6 F2F.F32.F64 R14, R14 ;  /* 0x0000000e000e6310 */ /* 0x000eb00000301000 */
[----:B--2---:R-:W3:Y:S02]  /*35d0*/  @P6 MUFU.RCP R20, R14 ;  /* 0x0000000e00146308 */ /* 0x004ee40000001000 */
[----:B---3--:R-:W-:-:S05]  /*35e0*/  @P6 FFMA.FTZ R16, R13, R20, R16 ;  /* 0x000000140d106223 */ /* 0x008fca0000010010 */
[----:B------:R0:W-:Y:S01]  /*35f0*/  @P6 STL [UR9+-0x10], R16 ;  /* 0xfffff010ff006987 */ /* 0x0001e20008100809 */
[----:B------:R-:W-:Y:S01]  /*3600*/  ISETP.GT.AND P6, PT, R6, R11, PT ;  /* 0x0000000b0600720c */ /* 0x000fe20003fc4270 */
[----:B------:R-:W-:-:S12]  /*3610*/  UIADD3 UR9, UPT, UPT, UR9, -0x10, URZ ;  /* 0xfffffff009097890 */ /* 0x000fd8000fffe0ff */
[----:B0-----:R-:W-:Y:S05]  /*3620*/  @P6 BRA `(.L_x_77) ;  /* 0xfffffff800186947 */ /* 0x001fea000383ffff */
.L_x_76:
[----:B------:R-:W-:-:S04]  /*3630*/  IADD3 R9, PT, PT, -R9, R6, RZ ;  /* 0x0000000609097210 */ /* 0x000fc80007ffe1ff */
[----:B------:R-:W-:Y:S02]  /*3640*/  ISETP.GT.AND P6, PT, R9, 0x1, PT ;  /* 0x000000010900780c */ /* 0x000fe40003fc4270 */
[----:B------:R-:W-:-:S11]  /*3650*/  IADD3 R9, PT, PT, R7, -0x1, RZ ;  /* 0xffffffff07097810 */ /* 0x000fd60007ffe0ff */
[----:B------:R-:W-:Y:S05]  /*3660*/  @!P6 BRA `(.L_x_78) ;  /* 0x000000040014e947 */ /* 0x000fea0003800000 */
[----:B-1----:R-:W5:Y:S01]  /*3670*/  LDL R20, [UR8] ;  /* 0x00000008ff147983 */ /* 0x002f620008100800 */
[----:B------:R-:W5:Y:S03]  /*3680*/  LDCU UR17, c[0x3][0xc] ;  /* 0x00c00180ff1177ac */ /* 0x000f660008000800 */
[----:B------:R-:W5:Y:S02]  /*3690*/  LDL R11, [UR9] ;  /* 0x00000009ff0b7983 */ /* 0x000f640008100800 */
[----:B-----5:R-:W-:-:S05]  /*36a0*/  FFMA.FTZ R11, R20, UR17, R11 ;  /* 0x00000011140b7c23 */ /* 0x020fca000801000b */
[----:B------:R0:W-:Y:S04]  /*36b0*/  STL [UR9], R11 ;  /* 0x0000000bff007987 */ /* 0x0001e80008100809 */
[----:B--2-4-:R-:W2:Y:S04]  /*36c0*/  LDL R13, [UR4] ;  /* 0x00000004ff0d7983 */ /* 0x014ea80008100800 */
[----:B------:R-:W3:Y:S01]  /*36d0*/  LDL R18, [UR7] ;  /* 0x00000007ff127983 */ /* 0x000ee20008100800 */
[----:B------:R-:W-:Y:S01]  /*36e0*/  ISETP.GT.AND P0, PT, R6, UR10, PT ;  /* 0x0000000a06007c0c */ /* 0x000fe2000bf04270 */
[----:B--2---:R-:W-:-:S04]  /*36f0*/  FMUL.FTZ R13, R13, UR17 ;  /* 0x000000110d0d7c20 */ /* 0x004fc80008410000 */
[----:B------:R-:W1:Y:S01]  /*3700*/  F2F.F64.F32 R14, R13 ;  /* 0x0000000d000e7310 */ /* 0x000e620000201800 */
[----:B---3--:R-:W-:Y:S01]  /*3710*/  FMUL.FTZ R17, R11, R18 ;  /* 0x000000120b117220 */ /* 0x008fe20000410000 */
[----:B-1----:R-:W-:-:S10]  /*3720*/  DADD R14, R14, 1 ;  /* 0x3ff000000e0e7429 */ /* 0x002fd40000000000 */
[----:B------:R-:W1:Y:S08]  /*3730*/  F2F.F32.F64 R14, R14 ;  /* 0x0000000e000e7310 */ /* 0x000e700000301000 */
[----:B-1----:R-:W1:Y:S02]  /*3740*/  MUFU.RCP R16, R14 ;  /* 0x0000000e00107308 */ /* 0x002e640000001000 */
[----:B-1----:R-:W-:-:S04]  /*3750*/  FMUL.FTZ R16, R16, UR17 ;  /* 0x0000001110107c20 */ /* 0x002fc80008410000 */
[----:B------:R-:W-:-:S04]  /*3760*/  FMUL.FTZ R19, R16, R17 ;  /* 0x0000001110137220 */ /* 0x000fc80000410000 */
[----:B------:R-:W-:-:S05]  /*3770*/  FADD.FTZ R16, -R19, -RZ ;  /* 0x800000ff13107221 */ /* 0x000fca0000010100 */
[----:B------:R-:W-:Y:S04]  /*3780*/  STL [UR4], R16 ;  /* 0x00000010ff007987 */ /* 0x000fe80008100804 */
[----:B------:R-:W2:Y:S01]  /*3790*/  @P0 LDL R17, [UR8+-0x4] ;  /* 0xfffffc08ff110983 */ /* 0x000ea20008100800 */
[----:B------:R-:W-:Y:S01]  /*37a0*/  @P0 FMUL.FTZ R13, R19, -UR17 ;  /* 0x80000011130d0c20 */ /* 0x000fe20008410000 */
[----:B------:R-:W1:Y:S03]  /*37b0*/  LDCU UR17, c[0x3][0xc] ;  /* 0x00c00180ff1177ac */ /* 0x000e660008000800 */
[----:B------:R-:W3:Y:S02]  /*37c0*/  @P0 F2F.F64.F32 R14, R13 ;  /* 0x0000000d000e0310 */ /* 0x000ee40000201800 */
[----:B---3--:R-:W-:Y:S01]  /*37d0*/  @P0 DADD R14, R14, 1 ;  /* 0x3ff000000e0e0429 */ /* 0x008fe20000000000 */
[----:B--2---:R-:W-:-:S05]  /*37e0*/  @P0 FADD.FTZ R17, R20, R17 ;  /* 0x0000001114110221 */ /* 0x004fca0000010000 */
[----:B------:R2:W-:Y:S04]  /*37f0*/  @P0 STL [UR8+-0x4], R17 ;  /* 0xfffffc11ff000987 */ /* 0x0005e80008100808 */
[----:B------:R-:W3:Y:S01]  /*3800*/  @P0 LDL R18, [UR9+-0x4] ;  /* 0xfffffc09ff120983 */ /* 0x000ee20008100800 */
[----:B------:R-:W4:Y:S08]  /*3810*/  @P0 F2F.F32.F64 R14, R14 ;  /* 0x0000000e000e0310 */ /* 0x000f300000301000 */
[----:B----4-:R-:W3:Y:S02]  /*3820*/  @P0 MUFU.RCP R19, R14 ;  /* 0x0000000e00130308 */ /* 0x010ee40000001000 */
[----:B---3--:R-:W-:-:S05]  /*3830*/  @P0 FFMA.FTZ R18, R11, R19, R18 ;  /* 0x000000130b120223 */ /* 0x008fca0000010012 */
[----:B------:R3:W-:Y:S04]  /*3840*/  @P0 STL [UR9+-0x4], R18 ;  /* 0xfffffc12ff000987 */ /* 0x0007e80008100809 */
[----:B------:R-:W1:Y:S04]  /*3850*/  LDL R22, [UR8+-0x4] ;  /* 0xfffffc08ff167983 */ /* 0x000e680008100800 */
[----:B0-----:R-:W1:Y:S02]  /*3860*/  LDL R11, [UR9+-0x4] ;  /* 0xfffffc09ff0b7983 */ /* 0x001e640008100800 */
[----:B-1----:R-:W-:-:S05]  /*3870*/  FFMA.FTZ R11, R22, UR17, R11 ;  /* 0x00000011160b7c23 */ /* 0x002fca000801000b */
[----:B------:R0:W-:Y:S04]  /*3880*/  STL [UR9+-0x4], R11 ;  /* 0xfffffc0bff007987 */ /* 0x0001e80008100809 */
[----:B------:R-:W4:Y:S04]  /*3890*/  LDL R13, [UR4+-0x4] ;  /* 0xfffffc04ff0d7983 */ /* 0x000f280008100800 */
[----:B------:R-:W2:Y:S01]  /*38a0*/  LDL R20, [UR7+-0x4] ;  /* 0xfffffc07ff147983 */ /* 0x000ea20008100800 */
[----:B------:R-:W-:-:S04]  /*38b0*/  IADD3 R6, PT, PT, R6, -0x1, RZ ;  /* 0xffffffff06067810 */ /* 0x000fc80007ffe0ff */
[----:B------:R-:W-:Y:S01]  /*38c0*/  ISETP.GT.AND P0, PT, R6, UR10, PT ;  /* 0x0000000a06007c0c */ /* 0x000fe2000bf04270 */
[----:B----4-:R-:W-:-:S04]  /*38d0*/  FMUL.FTZ R13, R13, UR17 ;  /* 0x000000110d0d7c20 */ /* 0x010fc80008410000 */
        /* <DEDUP_REMOVED lines=8> */
[----:B------:R0:W-:Y:S04]  /*3960*/  STL [UR4+-0x4], R16 ;  /* 0xfffffc10ff007987 */ /* 0x0001e80008100804 */
[----:B------:R-:W2:Y:S01]  /*3970*/  @P0 LDL R13, [UR8+-0x8] ;  /* 0xfffff808ff0d0983 */ /* 0x000ea20008100800 */
[----:B------:R-:W-:-:S04]  /*3980*/  @P0 FMUL.FTZ R17, R17, -UR17 ;  /* 0x8000001111110c20 */ /* 0x000fc80008410000 */
[----:B------:R-:W1:Y:S02]  /*3990*/  @P0 F2F.F64.F32 R14, R17 ;  /* 0x00000011000e0310 */ /* 0x000e640000201800 */
[----:B-1----:R-:W-:Y:S01]  /*39a0*/  @P0 DADD R14, R14, 1 ;  /* 0x3ff000000e0e0429 */ /* 0x002fe20000000000 */
[----:B--2---:R-:W-:-:S05]  /*39b0*/  @P0 FADD.FTZ R13, R22, R13 ;  /* 0x0000000d160d0221 */ /* 0x004fca0000010000 */
[----:B------:R0:W-:Y:S04]  /*39c0*/  @P0 STL [UR8+-0x8], R13 ;  /* 0xfffff80dff000987 */ /* 0x0001e80008100808 */
[----:B---3--:R-:W2:Y:S01]  /*39d0*/  @P0 LDL R18, [UR9+-0x8] ;  /* 0xfffff809ff120983 */ /* 0x008ea20008100800 */
[----:B------:R-:W1:Y:S01]  /*39e0*/  @P0 F2F.F32.F64 R14, R14 ;  /* 0x0000000e000e0310 */ /* 0x000e620000301000 */
[----:B------:R-:W-:Y:S01]  /*39f0*/  UIADD3 UR4, UPT, UPT, UR4, -0x4, URZ ;  /* 0xfffffffc04047890 */ /* 0x000fe2000fffe0ff */
[----:B------:R-:W-:Y:S01]  /*3a00*/  IADD3 R6, PT, PT, R6, -0x1, RZ ;  /* 0xffffffff06067810 */ /* 0x000fe20007ffe0ff */
[----:B------:R-:W-:Y:S02]  /*3a10*/  UIADD3 UR7, UPT, UPT, UR7, -0x4, URZ ;  /* 0xfffffffc07077890 */ /* 0x000fe4000fffe0ff */
[----:B------:R-:W-:-:S02]  /*3a20*/  UIADD3 UR8, UPT, UPT, UR8, -0x4, URZ ;  /* 0xfffffffc08087890 */ /* 0x000fc4000fffe0ff */
[----:B------:R-:W-:Y:S02]  /*3a30*/  UIADD3 UR7, UPT, UPT, UR7, -0x4, URZ ;  /* 0xfffffffc07077890 */ /* 0x000fe4000fffe0ff */
[----:B------:R-:W-:Y:S02]  /*3a40*/  UIADD3 UR4, UPT, UPT, UR4, -0x4, URZ ;  /* 0xfffffffc04047890 */ /* 0x000fe4000fffe0ff */
[----:B------:R-:W-:Y:S01]  /*3a50*/  UIADD3 UR8, UPT, UPT, UR8, -0x4, URZ ;  /* 0xfffffffc08087890 */ /* 0x000fe2000fffe0ff */
[----:B-1----:R-:W2:Y:S02]  /*3a60*/  @P0 MUFU.RCP R19, R14 ;  /* 0x0000000e00130308 */ /* 0x002ea40000001000 */
[----:B--2---:R-:W-:-:S05]  /*3a70*/  @P0 FFMA.FTZ R18, R11, R19, R18 ;  /* 0x000000130b120223 */ /* 0x004fca0000010012 */
[----:B------:R0:W-:Y:S01]  /*3a80*/  @P0 STL [UR9+-0x8], R18 ;  /* 0xfffff812ff000987 */ /* 0x0001e20008100809 */
[----:B------:R-:W-:Y:S01]  /*3a90*/  UIADD3 UR9, UPT, UPT, UR9, -0x4, URZ ;  /* 0xfffffffc09097890 */ /* 0x000fe2000fffe0ff */
[----:B------:R-:W-:-:S03]  /*3aa0*/  PLOP3.LUT P0, PT, PT, PT, PT, 0x8, 0x80 ;  /* 0x000000000080781c */ /* 0x000fc60003f0e170 */
[----:B------:R-:W-:-:S12]  /*3ab0*/  UIADD3 UR9, UPT, UPT, UR9, -0x4, URZ ;  /* 0xfffffffc09097890 */ /* 0x000fd8000fffe0ff */
.L_x_78:
[----:B------:R-:W-:-:S13]  /*3ac0*/  ISETP.NE.OR P0, PT, R6, R9, P0 ;  /* 0x000000090600720c */ /* 0x000fda0000705670 */
[----:B------:R-:W-:Y:S05]  /*3ad0*/  @!P0 BRA `(.L_x_74) ;  /* 0x0000000000908947 */ /* 0x000fea0003800000 */
.L_x_75:
[----:B-1----:R-:W5:Y:S04]  /*3ae0*/  LDL R20, [UR8] ;  /* 0x00000008ff147983 */ /* 0x002f680008100800 */
[----:B------:R-:W5:Y:S02]  /*3af0*/  LDL R9, [UR9] ;  /* 0x00000009ff097983 */ /* 0x000f640008100800 */
[----:B-----5:R-:W-:-:S05]  /*3b00*/  FFMA.FTZ R9, R20, UR18, R9 ;  /* 0x0000001214097c23 */ /* 0x020fca0008010009 */
[----:B------:R1:W-:Y:S04]  /*3b10*/  STL [UR9], R9 ;  /* 0x00000009ff007987 */ /* 0x0003e80008100809 */
[----:B0-----:R-:W5:Y:S04]  /*3b20*/  LDL R11, [UR4] ;  /* 0x00000004ff0b7983 */ /* 0x001f680008100800 */
[----:B---34-:R-:W3:Y:S01]  /*3b30*/  LDL R16, [UR7] ;  /* 0x00000007ff107983 */ /* 0x018ee20008100800 */
[----:B------:R-:W-:Y:S01]  /*3b40*/  ISETP.GT.AND P0, PT, R6, UR19, PT ;  /* 0x0000001306007c0c */ /* 0x000fe2000bf04270 */
[----:B-----5:R-:W-:-:S04]  /*3b50*/  FMUL.FTZ R11, R11, UR18 ;  /* 0x000000120b0b7c20 */ /* 0x020fc80008410000 */
[----:B------:R-:W0:Y:S01]  /*3b60*/  F2F.F64.F32 R14, R11 ;  /* 0x0000000b000e7310 */ /* 0x000e220000201800 */
[----:B---3--:R-:W-:Y:S01]  /*3b70*/  FMUL.FTZ R16, R16, R9 ;  /* 0x0000000910107220 */ /* 0x008fe20000410000 */
[----:B0-----:R-:W-:-:S10]  /*3b80*/  DADD R14, R14, 1 ;  /* 0x3ff000000e0e7429 */ /* 0x001fd40000000000 */
[----:B------:R-:W2:Y:S08]  /*3b90*/  F2F.F32.F64 R14, R14 ;  /* 0x0000000e000e7310 */ /* 0x000eb00000301000 */
[----:B--2---:R-:W0:Y:S02]  /*3ba0*/  MUFU.RCP R13, R14 ;  /* 0x0000000e000d7308 */ /* 0x004e240000001000 */
[----:B0-----:R-:W-:-:S04]  /*3bb0*/  FMUL.FTZ R13, R13, UR18 ;  /* 0x000000120d0d7c20 */ /* 0x001fc80008410000 */
[----:B------:R-:W-:-:S04]  /*3bc0*/  FMUL.FTZ R17, R13, R16 ;  /* 0x000000100d117220 */ /* 0x000fc80000410000 */
[----:B------:R-:W-:-:S05]  /*3bd0*/  FADD.FTZ R18, -R17, -RZ ;  /* 0x800000ff11127221 */ /* 0x000fca0000010100 */
[----:B------:R0:W-:Y:S04]  /*3be0*/  STL [UR4], R18 ;  /* 0x00000012ff007987 */ /* 0x0001e80008100804 */
[----:B------:R-:W2:Y:S01]  /*3bf0*/  @P0 LDL R13, [UR8+-0x4] ;  /* 0xfffffc08ff0d0983 */ /* 0x000ea20008100800 */
[----:B------:R-:W-:-:S04]  /*3c00*/  @P0 FMUL.FTZ R11, R17, -UR18 ;  /* 0x80000012110b0c20 */ /* 0x000fc80008410000 */
[----:B------:R-:W3:Y:S02]  /*3c10*/  @P0 F2F.F64.F32 R14, R11 ;  /* 0x0000000b000e0310 */ /* 0x000ee40000201800 */
[----:B---3--:R-:W-:Y:S01]  /*3c20*/  @P0 DADD R14, R14, 1 ;  /* 0x3ff000000e0e0429 */ /* 0x008fe20000000000 */
[----:B--2---:R-:W-:-:S05]  /*3c30*/  @P0 FADD.FTZ R13, R13, R20 ;  /* 0x000000140d0d0221 */ /* 0x004fca0000010000 */
[----:B------:R0:W-:Y:S04]  /*3c40*/  @P0 STL [UR8+-0x4], R13 ;  /* 0xfffffc0dff000987 */ /* 0x0001e80008100808 */
[----:B------:R-:W2:Y:S01]  /*3c50*/  @P0 LDL R16, [UR9+-0x4] ;  /* 0xfffffc09ff100983 */ /* 0x000ea20008100800 */
[----:B------:R-:W3:Y:S01]  /*3c60*/  @P0 F2F.F32.F64 R14, R14 ;  /* 0x0000000e000e0310 */ /* 0x000ee20000301000 */
[----:B------:R-:W-:Y:S01]  /*3c70*/  IADD3 R6, PT, PT, R6, -0x1, RZ ;  /* 0xffffffff06067810 */ /* 0x000fe20007ffe0ff */
[----:B------:R-:W-:Y:S02]  /*3c80*/  UIADD3 UR7, UPT, UPT, UR7, -0x4, URZ ;  /* 0xfffffffc07077890 */ /* 0x000fe4000fffe0ff */
[----:B------:R-:W-:Y:S02]  /*3c90*/  UIADD3 UR4, UPT, UPT, UR4, -0x4, URZ ;  /* 0xfffffffc04047890 */ /* 0x000fe4000fffe0ff */
[----:B------:R-:W-:-:S02]  /*3ca0*/  UIADD3 UR8, UPT, UPT, UR8, -0x4, URZ ;  /* 0xfffffffc08087890 */ /* 0x000fc4000fffe0ff */
[----:B---3--:R-:W2:Y:S02]  /*3cb0*/  @P0 MUFU.RCP R17, R14 ;  /* 0x0000000e00110308 */ /* 0x008ea40000001000 */
[----:B--2---:R-:W-:Y:S01]  /*3cc0*/  @P0 FFMA.FTZ R16, R17, R9, R16 ;  /* 0x0000000911100223 */ /* 0x004fe20000010010 */
[----:B-1----:R-:W-:-:S04]  /*3cd0*/  IADD3 R9, PT, PT, R7, -0x1, RZ ;  /* 0xffffffff07097810 */ /* 0x002fc80007ffe0ff */
[----:B------:R0:W-:Y:S01]  /*3ce0*/  @P0 STL [UR9+-0x4], R16 ;  /* 0xfffffc10ff000987 */ /* 0x0001e20008100809 */
[----:B------:R-:W-:Y:S01]  /*3cf0*/  ISETP.NE.AND P0, PT, R6, R9, PT ;  /* 0x000000090600720c */ /* 0x000fe20003f05270 */
[----:B------:R-:W-:-:S12]  /*3d00*/  UIADD3 UR9, UPT, UPT, UR9, -0x4, URZ ;  /* 0xfffffffc09097890 */ /* 0x000fd8000fffe0ff */
[----:B0-----:R-:W-:Y:S05]  /*3d10*/  @P0 BRA `(.L_x_75) ;  /* 0xfffffffc00700947 */ /* 0x001fea000383ffff */
.L_x_74:
[----:B------:R-:W-:Y:S04]  /*3d20*/  BSSY.RECONVERGENT B0, `(.L_x_79) ;  /* 0x000006a000007945 */ /* 0x000fe80003800200 */
[----:B------:R-:W-:Y:S05]  /*3d30*/  @!P4 BRA `(.L_x_80) ;  /* 0x00000004009cc947 */ /* 0x000fea0003800000 */
[----:B------:R-:W5:Y:S01]  /*3d40*/  LDCU UR8, c[0x3][0x4] ;  /* 0x00c00080ff0877ac */ /* 0x000f620008000800 */
[----:B------:R-:W-:Y:S01]  /*3d50*/  HFMA2 R9, -RZ, RZ, 1.875, 0 ;  /* 0x3f800000ff097431 */ /* 0x000fe200000001ff */
[----:B------:R-:W-:Y:S01]  /*3d60*/  MOV R6, R1 ;  /* 0x0000000100067202 */ /* 0x000fe20000000f00 */
        /* <DEDUP_REMOVED lines=12> */
.L_x_83:
[----:B------:R-:W0:Y:S04]  /*3e30*/  LDL R11, [R6] ;  /* 0x00000000060b7983 */ /* 0x000e280000100800 */
[----:B---34-:R-:W3:Y:S04]  /*3e40*/  LDL R16, [R6+0x4] ;  /* 0x0000040006107983 */ /* 0x018ee80000100800 */
[----:B------:R-:W4:Y:S04]  /*3e50*/  LDL R17, [R6+0x8] ;  /* 0x0000080006117983 */ /* 0x000f280000100800 */
[----:B------:R5:W4:Y:S01]  /*3e60*/  LDL R24, [R6+0xc] ;  /* 0x00000c0006187983 */ /* 0x000b220000100800 */
[----:B------:R-:W-:-:S04]  /*3e70*/  UIADD3 UR4, UPT, UPT, UR4, 0x4, URZ ;  /* 0x0000000404047890 */ /* 0x000fc8000fffe0ff */
[----:B------:R-:W-:Y:S01]  /*3e80*/  UISETP.GE.AND UP1, UPT, UR4, UR7, UPT ;  /* 0x000000070400728c */ /* 0x000fe2000bf26270 */
[----:B-----5:R-:W-:Y:S01]  /*3e90*/  IADD3 R6, PT, PT, R6, 0x10, RZ ;  /* 0x0000001006067810 */ /* 0x020fe20007ffe0ff */
[----:B012---:R-:W-:-:S04]  /*3ea0*/  FMUL.FTZ R13, R11, UR9 ;  /* 0x000000090b0d7c20 */ /* 0x007fc80008410000 */
[----:B------:R-:W0:Y:S01]  /*3eb0*/  F2F.F64.F32 R14, R13 ;  /* 0x0000000d000e7310 */ /* 0x000e220000201800 */
[----:B---3--:R-:W-:Y:S01]  /*3ec0*/  FMUL.FTZ R22, R16, UR9 ;  /* 0x0000000910167c20 */ /* 0x008fe20008410000 */
[----:B----4-:R-:W-:-:S06]  /*3ed0*/  FMUL.FTZ R23, R17, UR9 ;  /* 0x0000000911177c20 */ /* 0x010fcc0008410000 */
[----:B------:R-:W1:Y:S01]  /*3ee0*/  F2F.F64.F32 R18, R22 ;  /* 0x0000001600127310 */ /* 0x000e620000201800 */
[----:B------:R-:W-:Y:S01]  /*3ef0*/  FMUL.FTZ R24, R24, UR9 ;  /* 0x0000000918187c20 */ /* 0x000fe20008410000 */
[----:B0-----:R-:W-:-:S06]  /*3f00*/  DADD R20, R14, 1 ;  /* 0x3ff000000e147429 */ /* 0x001fcc0000000000 */
[----:B------:R-:W0:Y:S01]  /*3f10*/  F2F.F64.F32 R16, R23 ;  /* 0x0000001700107310 */ /* 0x000e220000201800 */
[----:B-1----:R-:W-:-:S07]  /*3f20*/  DADD R18, R18, 1 ;  /* 0x3ff0000012127429 */ /* 0x002fce0000000000 */
[----:B------:R-:W1:Y:S01]  /*3f30*/  F2F.F32.F64 R11, R20 ;  /* 0x00000014000b7310 */ /* 0x000e620000301000 */
[----:B0-----:R-:W-:-:S07]  /*3f40*/  DADD R16, R16, 1 ;  /* 0x3ff0000010107429 */ /* 0x001fce0000000000 */
[----:B------:R-:W0:Y:S01]  /*3f50*/  F2F.F64.F32 R14, R24 ;  /* 0x00000018000e7310 */ /* 0x000e220000201800 */
[----:B-1----:R-:W-:-:S07]  /*3f60*/  FSETP.GT.FTZ.AND P6, PT, |R11|, 8.50705917302346158658e+37, PT ;  /* 0x7e8000000b00780b */ /* 0x002fce0003fd4200 */
[----:B------:R-:W1:Y:S01]  /*3f70*/  F2F.F32.F64 R18, R18 ;  /* 0x0000001200127310 */ /* 0x000e620000301000 */
[----:B0-----:R-:W-:-:S07]  /*3f80*/  DADD R14, R14, 1 ;  /* 0x3ff000000e0e7429 */ /* 0x001fce0000000000 */
[----:B------:R-:W0:Y:S01]  /*3f90*/  F2F.F32.F64 R16, R16 ;  /* 0x0000001000107310 */ /* 0x000e220000301000 */
[----:B------:R-:W-:Y:S01]  /*3fa0*/  @P6 FMUL.FTZ R11, R11, 0.25 ;  /* 0x3e8000000b0b6820 */ /* 0x000fe20000410000 */
[----:B------:R-:W-:Y:S01]  /*3fb0*/  @P6 FMUL.FTZ R9, R9, 0.25 ;  /* 0x3e80000009096820 */ /* 0x000fe20000410000 */
[----:B-1----:R-:W-:-:S05]  /*3fc0*/  FSETP.GT.FTZ.AND P0, PT, |R18|, 8.50705917302346158658e+37, PT ;  /* 0x7e8000001200780b */ /* 0x002fca0003f14200 */
[----:B------:R-:W1:Y:S01]  /*3fd0*/  F2F.F32.F64 R14, R14 ;  /* 0x0000000e000e7310 */ /* 0x000e620000301000 */
[----:B0-----:R-:W-:-:S07]  /*3fe0*/  FSETP.GT.FTZ.AND P6, PT, |R16|, 8.50705917302346158658e+37, PT ;  /* 0x7e8000001000780b */ /* 0x001fce0003fd4200 */
[----:B------:R-:W0:Y:S01]  /*3ff0*/  MUFU.RCP R11, R11 ;  /* 0x0000000b000b7308 */ /* 0x000e220000001000 */
[----:B------:R-:W-:-:S07]  /*4000*/  @P0 FMUL.FTZ R18, R18, 0.25 ;  /* 0x3e80000012120820 */ /* 0x000fce0000410000 */
[----:B------:R-:W2:Y:S01]  /*4010*/  MUFU.RCP R18, R18 ;  /* 0x0000001200127308 */ /* 0x000ea20000001000 */
[----:B------:R-:W-:Y:S01]  /*4020*/  @P6 FMUL.FTZ R16, R16, 0.25 ;  /* 0x3e80000010106820 */ /* 0x000fe20000410000 */
[----:B0-----:R-:W-:-:S06]  /*4030*/  FMUL.FTZ R9, R11, R9 ;  /* 0x000000090b097220 */ /* 0x001fcc0000410000 */
[----:B------:R-:W0:Y:S01]  /*4040*/  MUFU.RCP R16, R16 ;  /* 0x0000001000107308 */ /* 0x000e220000001000 */
[----:B------:R-:W-:Y:S01]  /*4050*/  @P0 FMUL.FTZ R9, R9, 0.25 ;  /* 0x3e80000009090820 */ /* 0x000fe20000410000 */
[----:B-1----:R-:W-:-:S03]  /*4060*/  FSETP.GT.FTZ.AND P0, PT, |R14|, 8.50705917302346158658e+37, PT ;  /* 0x7e8000000e00780b */ /* 0x002fc60003f14200 */
[----:B--2---:R-:W-:-:S04]  /*4070*/  FMUL.FTZ R9, R18, R9 ;  /* 0x0000000912097220 */ /* 0x004fc80000410000 */
[----:B------:R-:W-:-:S06]  /*4080*/  @P6 FMUL.FTZ R9, R9, 0.25 ;  /* 0x3e80000009096820 */ /* 0x000fcc0000410000 */
[----:B------:R-:W-:Y:S01]  /*4090*/  @P0 FMUL.FTZ R14, R14, 0.25 ;  /* 0x3e8000000e0e0820 */ /* 0x000fe20000410000 */
[----:B0-----:R-:W-:-:S04]  /*40a0*/  FMUL.FTZ R9, R16, R9 ;  /* 0x0000000910097220 */ /* 0x001fc80000410000 */
[----:B------:R-:W-:Y:S01]  /*40b0*/  @P0 FMUL.FTZ R9, R9, 0.25 ;  /* 0x3e80000009090820 */ /* 0x000fe20000410000 */
[----:B------:R-:W0:Y:S03]  /*40c0*/  MUFU.RCP R14, R14 ;  /* 0x0000000e000e7308 */ /* 0x000e260000001000 */
[----:B0-----:R-:W-:Y:S01]  /*40d0*/  FMUL.FTZ R9, R14, R9 ;  /* 0x000000090e097220 */ /* 0x001fe20000410000 */
[----:B------:R-:W-:Y:S06]  /*40e0*/  BRA.U !UP1, `(.L_x_83) ;  /* 0xfffffffd09507547 */ /* 0x000fec000b83ffff */
.L_x_82:
[----:B------:R-:W-:-:S04]  /*40f0*/  UIADD3 UR7, UPT, UPT, -UR4, UR8, URZ ;  /* 0x0000000804077290 */ /* 0x000fc8000fffe1ff */
[----:B------:R-:W-:-:S09]  /*4100*/  UISETP.GT.AND UP1, UPT, UR7, 0x1, UPT ;  /* 0x000000010700788c */ /* 0x000fd2000bf24270 */
[----:B------:R-:W-:Y:S05]  /*4110*/  BRA.U !UP1, `(.L_x_84) ;  /* 0x0000000109607547 */ /* 0x000fea000b800000 */
[----:B------:R-:W5:Y:S01]  /*4120*/  LDL R11, [R6] ;  /* 0x00000000060b7983 */ /* 0x000f620000100800 */
[----:B------:R-:W5:Y:S03]  /*4130*/  LDCU UR7, c[0x3][0xc] ;  /* 0x00c00180ff0777ac */ /* 0x000f660008000800 */
[----:B-12-4-:R0:W2:Y:S01]  /*4140*/  LDL R13, [R6+0x4] ;  /* 0x00000400060d7983 */ /* 0x0160a20000100800 */
[----:B------:R-:W-:Y:S02]  /*4150*/  UIADD3 UR4, UPT, UPT, UR4, 0x2, URZ ;  /* 0x0000000204047890 */ /* 0x000fe4000fffe0ff */
[----:B------:R-:W-:Y:S01]  /*4160*/  UPLOP3.LUT UP0, UPT, UPT, UPT, UPT, 0x40, 0x4 ;  /* 0x000000000004789c */ /* 0x000fe20003f0e870 */
[----:B0-----:R-:W-:Y:S01]  /*4170*/  IADD3 R6, PT, PT, R6, 0x8, RZ ;  /* 0x0000000806067810 */ /* 0x001fe20007ffe0ff */
[----:B-----5:R-:W-:-:S04]  /*4180*/  FMUL.FTZ R11, R11, UR7 ;  /* 0x000000070b0b7c20 */ /* 0x020fc80008410000 */
[----:B------:R-:W0:Y:S01]  /*4190*/  F2F.F64.F32 R14, R11 ;  /* 0x0000000b000e7310 */ /* 0x000e220000201800 */
[----:B--2---:R-:W-:-:S07]  /*41a0*/  FMUL.FTZ R19, R13, UR7 ;  /* 0x000000070d137c20 */ /* 0x004fce0008410000 */
[----:B---3--:R-:W1:Y:S01]  /*41b0*/  F2F.F64.F32 R16, R19 ;  /* 0x0000001300107310 */ /* 0x008e620000201800 */
[----:B0-----:R-:W-:-:S07]  /*41c0*/  DADD R14, R14, 1 ;  /* 0x3ff000000e0e7429 */ /* 0x001fce0000000000 */
[----:B------:R-:W0:Y:S01]  /*41d0*/  F2F.F32.F64 R13, R14 ;  /* 0x0000000e000d7310 */ /* 0x000e220000301000 */
[----:B-1----:R-:W-:-:S07]  /*41e0*/  DADD R16, R16, 1 ;  /* 0x3ff0000010107429 */ /* 0x002fce0000000000 */
[----:B------:R-:W1:Y:S01]  /*41f0*/  F2F.F32.F64 R20, R16 ;  /* 0x0000001000147310 */ /* 0x000e620000301000 */
[----:B0-----:R-:W-:Y:S02]  /*4200*/  FSETP.GT.FTZ.AND P0, PT, |R13|, 8.50705917302346158658e+37, PT ;  /* 0x7e8000000d00780b */ /* 0x001fe40003f14200 */
[----:B-1----:R-:W-:-:S11]  /*4210*/  FSETP.GT.FTZ.AND P6, PT, |R20|, 8.50705917302346158658e+37, PT ;  /* 0x7e8000001400780b */ /* 0x002fd60003fd4200 */
[----:B------:R-:W-:Y:S01]  /*4220*/  @P0 FMUL.FTZ R13, R13, 0.25 ;  /* 0x3e8000000d0d0820 */ /* 0x000fe20000410000 */
[----:B------:R-:W-:-:S03]  /*4230*/  @P0 FMUL.FTZ R9, R9, 0.25 ;  /* 0x3e80000009090820 */ /* 0x000fc60000410000 */
[----:B------:R-:W0:Y:S01]  /*4240*/  MUFU.RCP R18, R13 ;  /* 0x0000000d00127308 */ /* 0x000e220000001000 */
[----:B------:R-:W-:-:S07]  /*4250*/  @P6 FMUL.FTZ R20, R20, 0.25 ;  /* 0x3e80000014146820 */ /* 0x000fce0000410000 */
[----:B------:R-:W1:Y:S01]  /*4260*/  MUFU.RCP R20, R20 ;  /* 0x0000001400147308 */ /* 0x000e620000001000 */
[----:B0-----:R-:W-:-:S04]  /*4270*/  FMUL.FTZ R9, R18, R9 ;  /* 0x0000000912097220 */ /* 0x001fc80000410000 */
[----:B------:R-:W-:-:S04]  /*4280*/  @P6 FMUL.FTZ R9, R9, 0.25 ;  /* 0x3e80000009096820 */ /* 0x000fc80000410000 */
[----:B-1----:R-:W-:-:S07]  /*4290*/  FMUL.FTZ R9, R20, R9 ;  /* 0x0000000914097220 */ /* 0x002fce0000410000 */
.L_x_84:
[----:B------:R-:W-:-:S09]  /*42a0*/  UISETP.NE.OR UP0, UPT, UR4, UR8, UP0 ;  /* 0x000000080400728c */ /* 0x000fd20008705670 */
[----:B------:R-:W-:Y:S05]  /*42b0*/  BRA.U !UP0, `(.L_x_85) ;  /* 0x0000000108407547 */ /* 0x000fea000b800000 */
.L_x_81:
[----:B------:R0:W5:Y:S01]  /*42c0*/  LDL R11, [R6] ;  /* 0x00000000060b7983 */ /* 0x0001620000100800 */
[----:B------:R-:W-:-:S04]  /*42d0*/  UIADD3 UR4, UPT, UPT, UR4, 0x1, URZ ;  /* 0x0000000104047890 */ /* 0x000fc8000fffe0ff */
[----:B------:R-:W-:Y:S01]  /*42e0*/  UISETP.NE.AND UP0, UPT, UR4, UR8, UPT ;  /* 0x000000080400728c */ /* 0x000fe2000bf05270 */
[----:B0-----:R-:W-:Y:S01]  /*42f0*/  IADD3 R6, PT, PT, R6, 0x4, RZ ;  /* 0x0000000406067810 */ /* 0x001fe20007ffe0ff */
[----:B-----5:R-:W-:-:S04]  /*4300*/  FMUL.FTZ R11, R11, UR10 ;  /* 0x0000000a0b0b7c20 */ /* 0x020fc80008410000 */
[----:B-1----:R-:W0:Y:S02]  /*4310*/  F2F.F64.F32 R14, R11 ;  /* 0x0000000b000e7310 */ /* 0x002e240000201800 */
[----:B0-----:R-:W-:-:S06]  /*4320*/  DADD R14, R14, 1 ;  /* 0x3ff000000e0e7429 */ /* 0x001fcc0000000000 */
[----:B--2-4-:R-:W0:Y:S02]  /*4330*/  F2F.F32.F64 R13, R14 ;  /* 0x0000000e000d7310 */ /* 0x014e240000301000 */
[----:B0-----:R-:W-:-:S13]  /*4340*/  FSETP.GT.FTZ.AND P0, PT, |R13|, 8.50705917302346158658e+37, PT ;  /* 0x7e8000000d00780b */ /* 0x001fda0003f14200 */
[----:B------:R-:W-:Y:S01]  /*4350*/  @P0 FMUL.FTZ R13, R13, 0.25 ;  /* 0x3e8000000d0d0820 */ /* 0x000fe20000410000 */
[----:B------:R-:W-:-:S05]  /*4360*/  @P0 FMUL.FTZ R9, R9, 0.25 ;  /* 0x3e80000009090820 */ /* 0x000fca0000410000 */
[----:B------:R-:W0:Y:S02]  /*4370*/  MUFU.RCP R13, R13 ;  /* 0x0000000d000d7308 */ /* 0x000e240000001000 */
[----:B0-----:R-:W-:Y:S01]  /*4380*/  FMUL.FTZ R9, R13, R9 ;  /* 0x000000090d097220 */ /* 0x001fe20000410000 */
[----:B------:R-:W-:Y:S06]  /*4390*/  BRA.U UP0, `(.L_x_81) ;  /* 0xfffffffd00c87547 */ /* 0x000fec000b83ffff */
[----:B------:R-:W-:Y:S05]  /*43a0*/  BRA `(.L_x_85) ;  /* 0x0000000000047947 */ /* 0x000fea0003800000 */
.L_x_80:
[----:B------:R-:W-:-:S07]  /*43b0*/  MOV R9, 0x3f800000 ;  /* 0x3f80000000097802 */ /* 0x000fce0000000f00 */
.L_x_85:
[----:B------:R-:W-:Y:S05]  /*43c0*/  BSYNC.RECONVERGENT B0 ;  /* 0x0000000000007941 */ /* 0x000fea0003800200 */
.L_x_79:
[----:B------:R-:W-:Y:S01]  /*43d0*/  BSSY.RECONVERGENT B0, `(.L_x_86) ;  /* 0x0000072000007945 */ /* 0x000fe20003800200 */
[----:B0-----:R-:W-:-:S03]  /*43e0*/  FMUL.FTZ R11, R9, R12 ;  /* 0x0000000c090b7220 */ /* 0x001fc60000410000 */
[----:B------:R-:W-:Y:S05]  /*43f0*/  @!P4 BRA `(.L_x_87) ;  /* 0x0000000400bcc947 */ /* 0x000fea0003800000 */
[----:B------:R-:W0:Y:S01]  /*4400*/  LDCU UR9, c[0x3][0x4] ;  /* 0x00c00080ff0977ac */ /* 0x000e220008000800 */
[----:B------:R-:W-:Y:S01]  /*4410*/  MOV R6, R1 ;  /* 0x0000000100067202 */ /* 0x000fe20000000f00 */
[----:B------:R-:W1:Y:S01]  /*4420*/  LDCU UR8, c[0x3][0xc] ;  /* 0x00c00180ff0877ac */ /* 0x000e620008000800 */
[----:B------:R-:W-:Y:S01]  /*4430*/  UMOV UR4, URZ ;  /* 0x000000ff00047c82 */ /* 0x000fe20008000000 */
[----:B0-----:R-:W-:Y:S01]  /*4440*/  UISETP.GT.AND UP0, UPT, UR9, URZ, UPT ;  /* 0x000000ff0900728c */ /* 0x001fe2000bf04270 */
[----:B-12-4-:R-:W-:-:S05]  /*4450*/  FMUL.FTZ R18, R11, UR8 ;  /* 0x000000080b127c20 */ /* 0x016fca0008410000 */
[----:B------:R-:W-:Y:S01]  /*4460*/  PLOP3.LUT P4, PT, PT, PT, UP0, 0x80, 0x8 ;  /* 0x000000000008781c */ /* 0x000fe20003f8f008 */
[----:B------:R-:W-:-:S12]  /*4470*/  FADD.FTZ R20, -R18, -RZ ;  /* 0x800000ff12147221 */ /* 0x000fd80000010100 */
[----:B------:R-:W-:Y:S05]  /*4480*/  @!P4 BRA `(.L_x_88) ;  /* 0x000000040058c947 */ /* 0x000fea0003800000 */
[----:B------:R-:W-:Y:S02]  /*4490*/  UIADD3 UR7, UPT, UPT, -UR4, UR9, URZ ;  /* 0x0000000904077290 */ /* 0x000fe4000fffe1ff */
[----:B------:R-:W-:Y:S02]  /*44a0*/  UPLOP3.LUT UP0, UPT, UPT, UPT, UPT, 0x80, 0x8 ;  /* 0x000000000008789c */ /* 0x000fe40003f0f070 */
[----:B------:R-:W-:-:S09]  /*44b0*/  UISETP.GT.AND UP1, UPT, UR7, 0x3, UPT ;  /* 0x000000030700788c */ /* 0x000fd2000bf24270 */
[----:B------:R-:W-:Y:S05]  /*44c0*/  BRA.U !UP1, `(.L_x_89) ;  /* 0x0000000109cc7547 */ /* 0x000fea000b800000 */
[----:B------:R-:W-:Y:S01]  /*44d0*/  FMUL.FTZ R19, R18, -0.25 ;  /* 0xbe80000012137820 */ /* 0x000fe20000410000 */
[----:B------:R-:W-:Y:S02]  /*44e0*/  UIADD3 UR7, UPT, UPT, UR9, -0x3, URZ ;  /* 0xfffffffd09077890 */ /* 0x000fe4000fffe0ff */
[----:B------:R-:W-:-:S11]  /*44f0*/  UPLOP3.LUT UP0, UPT, UPT, UPT, UPT, 0x40, 0x4 ;  /* 0x000000000004789c */ /* 0x000fd60003f0e870 */
.L_x_90:
[----:B------:R-:W2:Y:S04]  /*4500*/  LDL R12, [R6] ;  /* 0x00000000060c7983 */ /* 0x000ea80000100800 */
[----:B------:R-:W4:Y:S04]  /*4510*/  LDL R14, [R6+0x4] ;  /* 0x00000400060e7983 */ /* 0x000f280000100800 */
[----:B------:R-:W5:Y:S04]  /*4520*/  LDL R15, [R6+0x8] ;  /* 0x00000800060f7983 */ /* 0x000f680000100800 */
[----:B------:R-:W3:Y:S01]  /*4530*/  LDL R21, [R6+0xc] ;  /* 0x00000c0006157983 */ /* 0x000ee20000100800 */
[----:B------:R-:W-:-:S04]  /*4540*/  UIADD3 UR4, UPT, UPT, UR4, 0x4, URZ ;  /* 0x0000000404047890 */ /* 0x000fc8000fffe0ff */
[----:B------:R-:W-:Y:S01]  /*4550*/  UISETP.GE.AND UP1, UPT, UR4, UR7, UPT ;  /* 0x000000070400728c */ /* 0x000fe2000bf26270 */
[----:B--2---:R-:W-:-:S04]  /*4560*/  FMUL.FTZ R24, R12, UR8 ;  /* 0x000000080c187c20 */ /* 0x004fc80008410000 */
[----:B------:R-:W0:Y:S01]  /*4570*/  F2F.F64.F32 R12, R24 ;  /* 0x00000018000c7310 */ /* 0x000e220000201800 */
[----:B----4-:R-:W-:Y:S01]  /*4580*/  FMUL.FTZ R25, R14, UR8 ;  /* 0x000000080e197c20 */ /* 0x010fe20008410000 */
[----:B-----5:R-:W-:-:S06]  /*4590*/  FMUL.FTZ R27, R15, UR8 ;  /* 0x000000080f1b7c20 */ /* 0x020fcc0008410000 */
[----:B---3--:R-:W1:Y:S01]  /*45a0*/  F2F.F64.F32 R16, R25 ;  /* 0x0000001900107310 */ /* 0x008e620000201800 */
[----:B------:R-:W-:Y:S01]  /*45b0*/  FMUL.FTZ R28, R21, UR8 ;  /* 0x00000008151c7c20 */ /* 0x000fe20008410000 */
        /* <DEDUP_REMOVED lines=10> */
[----:B------:R-:W-:Y:S02]  /*4660*/  FSEL R21, R19, R20, P6 ;  /* 0x0000001413157208 */ /* 0x000fe40003000000 */
[----:B-1----:R-:W-:-:S05]  /*4670*/  FSETP.GT.FTZ.AND P0, PT, |R26|, 8.50705917302346158658e+37, PT ;  /* 0x7e8000001a00780b */ /* 0x002fca0003f14200 */
[----:B------:R1:W2:Y:S01]  /*4680*/  F2F.F32.F64 R12, R12 ;  /* 0x0000000c000c7310 */ /* 0x0002a20000301000 */
[----:B------:R-:W-:Y:S01]  /*4690*/  FSEL R17, R19, R20, P0 ;  /* 0x0000001413117208 */ /* 0x000fe20000000000 */
[----:B------:R-:W-:Y:S01]  /*46a0*/  @P6 FMUL.FTZ R22, R22, 0.25 ;  /* 0x3e80000016166820 */ /* 0x000fe20000410000 */
[----:B0-----:R-:W-:-:S05]  /*46b0*/  FSETP.GT.FTZ.AND P6, PT, |R14|, 8.50705917302346158658e+37, PT ;  /* 0x7e8000000e00780b */ /* 0x001fca0003fd4200 */
[----:B------:R-:W0:Y:S01]  /*46c0*/  MUFU.RCP R22, R22 ;  /* 0x0000001600167308 */ /* 0x000e220000001000 */
[----:B-1----:R-:W-:Y:S01]  /*46d0*/  FSEL R13, R19, R20, P6 ;  /* 0x00000014130d7208 */ /* 0x002fe20003000000 */
[----:B------:R-:W-:Y:S01]  /*46e0*/  @P0 FMUL.FTZ R26, R26, 0.25 ;  /* 0x3e8000001a1a0820 */ /* 0x000fe20000410000 */
[----:B--2---:R-:W-:-:S05]  /*46f0*/  FSETP.GT.FTZ.AND P0, PT, |R12|, 8.50705917302346158658e+37, PT ;  /* 0x7e8000000c00780b */ /* 0x004fca0003f14200 */
[----:B------:R-:W1:Y:S01]  /*4700*/  MUFU.RCP R26, R26 ;  /* 0x0000001a001a7308 */ /* 0x000e620000001000 */
[----:B------:R-:W-:Y:S01]  /*4710*/  FSEL R15, R19, R20, P0 ;  /* 0x00000014130f7208 */ /* 0x000fe20000000000 */
[----:B------:R-:W-:-:S06]  /*4720*/  @P6 FMUL.FTZ R14, R14, 0.25 ;  /* 0x3e8000000e0e6820 */ /* 0x000fcc0000410000 */
[----:B------:R-:W2:Y:S01]  /*4730*/  MUFU.RCP R14, R14 ;  /* 0x0000000e000e7308 */ /* 0x000ea20000001000 */
[----:B0-----:R-:W-:Y:S01]  /*4740*/  FMUL.FTZ R21, R22, R21 ;  /* 0x0000001516157220 */ /* 0x001fe20000410000 */
[----:B------:R-:W-:-:S04]  /*4750*/  @P0 FMUL.FTZ R12, R12, 0.25 ;  /* 0x3e8000000c0c0820 */ /* 0x000fc80000410000 */
[----:B------:R-:W-:Y:S02]  /*4760*/  STL [R6], R21 ;  /* 0x0000001506007387 */ /* 0x000fe40000100800 */
[----:B------:R-:W0:Y:S01]  /*4770*/  MUFU.RCP R12, R12 ;  /* 0x0000000c000c7308 */ /* 0x000e220000001000 */
[----:B-1----:R-:W-:-:S05]  /*4780*/  FMUL.FTZ R17, R26, R17 ;  /* 0x000000111a117220 */ /* 0x002fca0000410000 */
[----:B------:R-:W-:Y:S01]  /*4790*/  STL [R6+0x4], R17 ;  /* 0x0000041106007387 */ /* 0x000fe20000100800 */
[----:B--2---:R-:W-:-:S05]  /*47a0*/  FMUL.FTZ R13, R14, R13 ;  /* 0x0000000d0e0d7220 */ /* 0x004fca0000410000 */
[----:B------:R-:W-:Y:S01]  /*47b0*/  STL [R6+0x8], R13 ;  /* 0x0000080d06007387 */ /* 0x000fe20000100800 */
[----:B0-----:R-:W-:-:S05]  /*47c0*/  FMUL.FTZ R15, R12, R15 ;  /* 0x0000000f0c0f7220 */ /* 0x001fca0000410000 */
[----:B------:R0:W-:Y:S02]  /*47d0*/  STL [R6+0xc], R15 ;  /* 0x00000c0f06007387 */ /* 0x0001e40000100800 */
[----:B0-----:R-:W-:Y:S01]  /*47e0*/  IADD3 R6, PT, PT, R6, 0x10, RZ ;  /* 0x0000001006067810 */ /* 0x001fe20007ffe0ff */
[----:B------:R-:W-:Y:S06]  /*47f0*/  BRA.U !UP1, `(.L_x_90) ;  /* 0xfffffffd09407547 */ /* 0x000fec000b83ffff */
.L_x_89:
[----:B------:R-:W-:-:S04]  /*4800*/  UIADD3 UR7, UPT, UPT, -UR4, UR9, URZ ;  /* 0x0000000904077290 */ /* 0x000fc8000fffe1ff */
[----:B------:R-:W-:-:S09]  /*4810*/  UISETP.GT.AND UP1, UPT, UR7, 0x1, UPT ;  /* 0x000000010700788c */ /* 0x000fd2000bf24270 */
[----:B------:R-:W-:Y:S05]  /*4820*/  BRA.U !UP1, `(.L_x_91) ;  /* 0x0000000109687547 */ /* 0x000fea000b800000 */
[----:B------:R-:W3:Y:S04]  /*4830*/  LDL R12, [R6] ;  /* 0x00000000060c7983 */ /* 0x000ee80000100800 */
[----:B------:R-:W2:Y:S01]  /*4840*/  LDL R13, [R6+0x4] ;  /* 0x00000400060d7983 */ /* 0x000ea20000100800 */
[----:B------:R-:W-:Y:S02]  /*4850*/  UIADD3 UR4, UPT, UPT, UR4, 0x2, URZ ;  /* 0x0000000204047890 */ /* 0x000fe4000fffe0ff */
[----:B------:R-:W-:Y:S01]  /*4860*/  UPLOP3.LUT UP0, UPT, UPT, UPT, UPT, 0x40, 0x4 ;  /* 0x000000000004789c */ /* 0x000fe20003f0e870 */
[----:B---3--:R-:W-:Y:S01]  /*4870*/  FMUL.FTZ R16, R12, UR8 ;  /* 0x000000080c107c20 */ /* 0x008fe20008410000 */
[----:B--2---:R-:W-:-:S03]  /*4880*/  FMUL.FTZ R19, R13, UR8 ;  /* 0x000000080d137c20 */ /* 0x004fc60008410000 */
[----:B------:R-:W0:Y:S08]  /*4890*/  F2F.F64.F32 R14, R16 ;  /* 0x00000010000e7310 */ /* 0x000e300000201800 */
[----:B------:R1:W2:Y:S01]  /*48a0*/  F2F.F64.F32 R12, R19 ;  /* 0x00000013000c7310 */ /* 0x0002a20000201800 */
[----:B0-----:R-:W-:Y:S01]  /*48b0*/  DADD R14, R14, 1 ;  /* 0x3ff000000e0e7429 */ /* 0x001fe20000000000 */
[----:B-1----:R-:W-:-:S06]  /*48c0*/  FMUL.FTZ R19, R18, -0.25 ;  /* 0xbe80000012137820 */ /* 0x002fcc0000410000 */
[----:B------:R-:W0:Y:S01]  /*48d0*/  F2F.F32.F64 R17, R14 ;  /* 0x0000000e00117310 */ /* 0x000e220000301000 */
[----:B--2---:R-:W-:-:S07]  /*48e0*/  DADD R12, R12, 1 ;  /* 0x3ff000000c0c7429 */ /* 0x004fce0000000000 */
[----:B------:R-:W1:Y:S01]  /*48f0*/  F2F.F32.F64 R21, R12 ;  /* 0x0000000c00157310 */ /* 0x000e620000301000 */
[----:B0-----:R-:W-:-:S04]  /*4900*/  FSETP.GT.FTZ.AND P0, PT, |R17|, 8.50705917302346158658e+37, PT ;  /* 0x7e8000001100780b */ /* 0x001fc80003f14200 */
[----:B------:R-:W-:Y:S02]  /*4910*/  FSEL R16, R19, R20, P0 ;  /* 0x0000001413107208 */ /* 0x000fe40000000000 */
[----:B-1----:R-:W-:-:S04]  /*4920*/  FSETP.GT.FTZ.AND P6, PT, |R21|, 8.50705917302346158658e+37, PT ;  /* 0x7e8000001500780b */ /* 0x002fc80003fd4200 */
[----:B------:R-:W-:-:S03]  /*4930*/  FSEL R14, R19, R20, P6 ;  /* 0x00000014130e7208 */ /* 0x000fc60003000000 */
[----:B------:R-:W-:-:S06]  /*4940*/  @P0 FMUL.FTZ R17, R17, 0.25 ;  /* 0x3e80000011110820 */ /* 0x000fcc0000410000 */
[----:B------:R-:W0:Y:S01]  /*4950*/  MUFU.RCP R17, R17 ;  /* 0x0000001100117308 */ /* 0x000e220000001000 */
[----:B------:R-:W-:-:S07]  /*4960*/  @P6 FMUL.FTZ R21, R21, 0.25 ;  /* 0x3e80000015156820 */ /* 0x000fce0000410000 */
[----:B------:R-:W1:Y:S01]  /*4970*/  MUFU.RCP R21, R21 ;  /* 0x0000001500157308 */ /* 0x000e620000001000 */
[----:B0-----:R-:W-:-:S05]  /*4980*/  FMUL.FTZ R15, R17, R16 ;  /* 0x00000010110f7220 */ /* 0x001fca0000410000 */
[----:B------:R-:W-:Y:S01]  /*4990*/  STL [R6], R15 ;  /* 0x0000000f06007387 */ /* 0x000fe20000100800 */
[----:B-1----:R-:W-:-:S05]  /*49a0*/  FMUL.FTZ R13, R21, R14 ;  /* 0x0000000e150d7220 */ /* 0x002fca0000410000 */
[----:B------:R0:W-:Y:S02]  /*49b0*/  STL [R6+0x4], R13 ;  /* 0x0000040d06007387 */ /* 0x0001e40000100800 */
[----:B0-----:R-:W-:-:S07]  /*49c0*/  IADD3 R6, PT, PT, R6, 0x8, RZ ;  /* 0x0000000806067810 */ /* 0x001fce0007ffe0ff */
.L_x_91:
[----:B------:R-:W-:-:S09]  /*49d0*/  UISETP.NE.OR UP0, UPT, UR4, UR9, UP0 ;  /* 0x000000090400728c */ /* 0x000fd20008705670 */
[----:B------:R-:W-:Y:S05]  /*49e0*/  BRA.U !UP0, `(.L_x_87) ;  /* 0x0000000108407547 */ /* 0x000fea000b800000 */
.L_x_88:
[----:B------:R-:W-:-:S07]  /*49f0*/  FMUL.FTZ R19, R18, -0.25 ;  /* 0xbe80000012137820 */ /* 0x000fce0000410000 */
.L_x_92:
[----:B------:R-:W2:Y:S01]  /*4a00*/  LDL R12, [R6] ;  /* 0x00000000060c7983 */ /* 0x000ea20000100800 */
[----:B------:R-:W-:-:S04]  /*4a10*/  UIADD3 UR4, UPT, UPT, UR4, 0x1, URZ ;  /* 0x0000000104047890 */ /* 0x000fc8000fffe0ff */
[----:B------:R-:W-:Y:S01]  /*4a20*/  UISETP.NE.AND UP0, UPT, UR4, UR9, UPT ;  /* 0x000000090400728c */ /* 0x000fe2000bf05270 */
[----:B--2---:R-:W-:-:S04]  /*4a30*/  FMUL.FTZ R14, R12, UR8 ;  /* 0x000000080c0e7c20 */ /* 0x004fc80008410000 */
[----:B------:R-:W0:Y:S02]  /*4a40*/  F2F.F64.F32 R12, R14 ;  /* 0x0000000e000c7310 */ /* 0x000e240000201800 */
[----:B0-----:R-:W-:-:S06]  /*4a50*/  DADD R12, R12, 1 ;  /* 0x3ff000000c0c7429 */ /* 0x001fcc0000000000 */
[----:B------:R-:W0:Y:S02]  /*4a60*/  F2F.F32.F64 R15, R12 ;  /* 0x0000000c000f7310 */ /* 0x000e240000301000 */
[----:B0-----:R-:W-:-:S04]  /*4a70*/  FSETP.GT.FTZ.AND P0, PT, |R15|, 8.50705917302346158658e+37, PT ;  /* 0x7e8000000f00780b */ /* 0x001fc80003f14200 */
[----:B---3--:R-:W-:-:S09]  /*4a80*/  FSEL R16, R19, R20, P0 ;  /* 0x0000001413107208 */ /* 0x008fd20000000000 */
[----:B------:R-:W-:-:S06]  /*4a90*/  @P0 FMUL.FTZ R15, R15, 0.25 ;  /* 0x3e8000000f0f0820 */ /* 0x000fcc0000410000 */
[----:B------:R-:W0:Y:S02]  /*4aa0*/  MUFU.RCP R15, R15 ;  /* 0x0000000f000f7308 */ /* 0x000e240000001000 */
[----:B0-----:R-:W-:-:S05]  /*4ab0*/  FMUL.FTZ R17, R15, R16 ;  /* 0x000000100f117220 */ /* 0x001fca0000410000 */
[----:B------:R0:W-:Y:S02]  /*4ac0*/  STL [R6], R17 ;  /* 0x0000001106007387 */ /* 0x0001e40000100800 */
[----:B0-----:R-:W-:Y:S01]  /*4ad0*/  IADD3 R6, PT, PT, R6, 0x4, RZ ;  /* 0x0000000406067810 */ /* 0x001fe20007ffe0ff */
[----:B------:R-:W-:Y:S06]  /*4ae0*/  BRA.U UP0, `(.L_x_92) ;  /* 0xfffffffd00c47547 */ /* 0x000fec000b83ffff */
.L_x_87:
[----:B------:R-:W-:Y:S05]  /*4af0*/  BSYNC.RECONVERGENT B0 ;  /* 0x0000000000007941 */ /* 0x000fea0003800200 */
.L_x_86:
[----:B------:R-:W-:Y:S04]  /*4b00*/  BSSY.RECONVERGENT B0, `(.L_x_93) ;  /* 0x0000032000007945 */ /* 0x000fe80003800200 */
[----:B------:R-:W-:Y:S05]  /*4b10*/  @P2 BRA `(.L_x_94) ;  /* 0x0000000000c02947 */ /* 0x000fea0003800000 */
[----:B------:R-:W0:Y:S01]  /*4b20*/  LDCU.64 UR18, c[0x3][URZ] ;  /* 0x00c00000ff1277ac */ /* 0x000e220008000a00 */
[----:B------:R-:W5:Y:S01]  /*4b30*/  LDCU UR7, c[0x3][0x4] ;  /* 0x00c00080ff0777ac */ /* 0x000f620008000800 */
[----:B0-----:R-:W-:Y:S02]  /*4b40*/  UIMAD UR4, UR19, 0x4, UR11 ;  /* 0x00000004130478a4 */ /* 0x001fe4000f8e020b */
[----:B-----5:R-:W-:-:S09]  /*4b50*/  UISETP.GE.AND UP0, UPT, UR7, UR18, UPT ;  /* 0x000000120700728c */ /* 0x020fd2000bf06270 */
[----:B------:R-:W-:Y:S05]  /*4b60*/  BRA.U UP0, `(.L_x_95) ;  /* 0x0000000100907547 */ /* 0x000fea000b800000 */
[----:B------:R-:W-:Y:S02]  /*4b70*/  UIADD3 UR8, UPT, UPT, -UR7, UR18, URZ ;  /* 0x0000001207087290 */ /* 0x000fe4000fffe1ff */
[----:B------:R-:W-:Y:S02]  /*4b80*/  UPLOP3.LUT UP0, UPT, UPT, UPT, UPT, 0x80, 0x8 ;  /* 0x000000000008789c */ /* 0x000fe40003f0f070 */
[----:B------:R-:W-:-:S09]  /*4b90*/  UISETP.GT.AND UP1, UPT, UR8, 0x3, UPT ;  /* 0x000000030800788c */ /* 0x000fd2000bf24270 */
[----:B------:R-:W-:Y:S05]  /*4ba0*/  BRA.U !UP1, `(.L_x_96) ;  /* 0x0000000109487547 */ /* 0x000fea000b800000 */
[----:B------:R-:W-:Y:S02]  /*4bb0*/  UIADD3 UR8, UPT, UPT, UR18, -0x3, URZ ;  /* 0xfffffffd12087890 */ /* 0x000fe4000fffe0ff */
[----:B------:R-:W-:-:S11]  /*4bc0*/  UPLOP3.LUT UP0, UPT, UPT, UPT, UPT, 0x40, 0x4 ;  /* 0x000000000004789c */ /* 0x000fd60003f0e870 */
.L_x_97:
[----:B0-----:R-:W5:Y:S04]  /*4bd0*/  LDL R6, [UR4] ;  /* 0x00000004ff067983 */ /* 0x001f680008100800 */
[----:B------:R-:W2:Y:S04]  /*4be0*/  LDL R12, [UR4+0x4] ;  /* 0x00000404ff0c7983 */ /* 0x000ea80008100800 */
[----:B-1----:R-:W2:Y:S04]  /*4bf0*/  LDL R14, [UR4+0x8] ;  /* 0x00000804ff0e7983 */ /* 0x002ea80008100800 */
[----:B---34-:R-:W3:Y:S01]  /*4c00*/  LDL R16, [UR4+0xc] ;  /* 0x00000c04ff107983 */ /* 0x018ee20008100800 */
[----:B------:R-:W-:-:S04]  /*4c10*/  UIADD3 UR7, UPT, UPT, UR7, 0x4, URZ ;  /* 0x0000000407077890 */ /* 0x000fc8000fffe0ff */
[----:B------:R-:W-:Y:S01]  /*4c20*/  UISETP.GE.AND UP1, UPT, UR7, UR8, UPT ;  /* 0x000000080700728c */ /* 0x000fe2000bf26270 */
[-C--:B-----5:R-:W-:Y:S01]  /*4c30*/  FMUL.FTZ R6, R6, R9.reuse ;  /* 0x0000000906067220 */ /* 0x0a0fe20000410000 */
[----:B--2---:R-:W-:-:S04]  /*4c40*/  FMUL.FTZ R12, R12, R9 ;  /* 0x000000090c0c7220 */ /* 0x004fc80000410000 */
[----:B------:R0:W-:Y:S01]  /*4c50*/  STL [UR4], R6 ;  /* 0x00000006ff007987 */ /* 0x0001e20008100804 */
[----:B------:R-:W-:-:S03]  /*4c60*/  FMUL.FTZ R14, R14, R9 ;  /* 0x000000090e0e7220 */ /* 0x000fc60000410000 */
[----:B------:R0:W-:Y:S01]  /*4c70*/  STL [UR4+0x4], R12 ;  /* 0x0000040cff007987 */ /* 0x0001e20008100804 */
[----:B---3--:R-:W-:-:S03]  /*4c80*/  FMUL.FTZ R16, R16, R9 ;  /* 0x0000000910107220 */ /* 0x008fc60000410000 */
[----:B------:R0:W-:Y:S04]  /*4c90*/  STL [UR4+0x8], R14 ;  /* 0x0000080eff007987 */ /* 0x0001e80008100804 */
[----:B------:R0:W-:Y:S01]  /*4ca0*/  STL [UR4+0xc], R16 ;  /* 0x00000c10ff007987 */ /* 0x0001e20008100804 */
[----:B------:R-:W-:Y:S01]  /*4cb0*/  UIADD3 UR4, UPT, UPT, UR4, 0x10, URZ ;  /* 0x0000001004047890 */ /* 0x000fe2000fffe0ff */
[----:B------:R-:W-:Y:S11]  /*4cc0*/  BRA.U !UP1, `(.L_x_97) ;  /* 0xfffffffd09c07547 */ /* 0x000ff6000b83ffff */
.L_x_96:
[----:B------:R-:W-:-:S04]  /*4cd0*/  UIADD3 UR8, UPT, UPT, -UR7, UR18, URZ ;  /* 0x0000001207087290 */ /* 0x000fc8000fffe1ff */
[----:B------:R-:W-:-:S09]  /*4ce0*/  UISETP.GT.AND UP1, UPT, UR8, 0x1, UPT ;  /* 0x000000010800788c */ /* 0x000fd2000bf24270 */
[----:B------:R-:W-:Y:S05]  /*4cf0*/  BRA.U !UP1, `(.L_x_98) ;  /* 0x0000000109247547 */ /* 0x000fea000b800000 */
[----:B0-----:R-:W5:Y:S04]  /*4d00*/  LDL R6, [UR4] ;  /* 0x00000004ff067983 */ /* 0x001f680008100800 */
[----:B------:R-:W2:Y:S01]  /*4d10*/  LDL R12, [UR4+0x4] ;  /* 0x00000404ff0c7983 */ /* 0x000ea20008100800 */
[----:B------:R-:W-:Y:S02]  /*4d20*/  UIADD3 UR7, UPT, UPT, UR7, 0x2, URZ ;  /* 0x0000000207077890 */ /* 0x000fe4000fffe0ff */
[----:B------:R-:W-:Y:S01]  /*4d30*/  UPLOP3.LUT UP0, UPT, UPT, UPT, UPT, 0x40, 0x4 ;  /* 0x000000000004789c */ /* 0x000fe20003f0e870 */
[-C--:B-----5:R-:W-:Y:S01]  /*4d40*/  FMUL.FTZ R6, R6, R9.reuse ;  /* 0x0000000906067220 */ /* 0x0a0fe20000410000 */
[----:B--2---:R-:W-:-:S04]  /*4d50*/  FMUL.FTZ R12, R12, R9 ;  /* 0x000000090c0c7220 */ /* 0x004fc80000410000 */
[----:B------:R0:W-:Y:S04]  /*4d60*/  STL [UR4], R6 ;  /* 0x00000006ff007987 */ /* 0x0001e80008100804 */
[----:B------:R0:W-:Y:S01]  /*4d70*/  STL [UR4+0x4], R12 ;  /* 0x0000040cff007987 */ /* 0x0001e20008100804 */
[----:B------:R-:W-:-:S12]  /*4d80*/  UIADD3 UR4, UPT, UPT, UR4, 0x8, URZ ;  /* 0x0000000804047890 */ /* 0x000fd8000fffe0ff */
.L_x_98:
[----:B------:R-:W-:-:S09]  /*4d90*/  UISETP.NE.OR UP0, UPT, UR7, UR18, UP0 ;  /* 0x000000120700728c */ /* 0x000fd20008705670 */
[----:B------:R-:W-:Y:S05]  /*4da0*/  BRA.U !UP0, `(.L_x_94) ;  /* 0x00000001081c7547 */ /* 0x000fea000b800000 */
.L_x_95:
[----:B0-----:R-:W5:Y:S01]  /*4db0*/  LDL R6, [UR4] ;  /* 0x00000004ff067983 */ /* 0x001f620008100800 */
[----:B------:R-:W-:-:S04]  /*4dc0*/  UIADD3 UR7, UPT, UPT, UR7, 0x1, URZ ;  /* 0x0000000107077890 */ /* 0x000fc8000fffe0ff */
[----:B------:R-:W-:Y:S01]  /*4dd0*/  UISETP.NE.AND UP0, UPT, UR7, UR18, UPT ;  /* 0x000000120700728c */ /* 0x000fe2000bf05270 */
[----:B-----5:R-:W-:-:S05]  /*4de0*/  FMUL.FTZ R6, R6, R9 ;  /* 0x0000000906067220 */ /* 0x020fca0000410000 */
[----:B------:R0:W-:Y:S01]  /*4df0*/  STL [UR4], R6 ;  /* 0x00000006ff007987 */ /* 0x0001e20008100804 */
[----:B------:R-:W-:Y:S02]  /*4e00*/  UIADD3 UR4, UPT, UPT, UR4, 0x4, URZ ;  /* 0x0000000404047890 */ /* 0x000fe4000fffe0ff */
[----:B------:R-:W-:Y:S10]  /*4e10*/  BRA.U UP0, `(.L_x_95) ;  /* 0xfffffffd00e47547 */ /* 0x000ff4000b83ffff */
.L_x_94:
[----:B------:R-:W-:Y:S05]  /*4e20*/  BSYNC.RECONVERGENT B0 ;  /* 0x0000000000007941 */ /* 0x000fea0003800200 */
.L_x_93:
[----:B------:R1:W-:Y:S01]  /*4e30*/  STG.E desc[UR12][R2.64], R11 ;  /* 0x0000000b02007986 */ /* 0x0003e2000c10190c */
[----:B0-----:R-:W-:-:S04]  /*4e40*/  IADD3 R6, PT, PT, R7, -0x1, RZ ;  /* 0xffffffff07067810 */ /* 0x001fc80007ffe0ff */
[----:B------:R-:W-:-:S13]  /*4e50*/  ISETP.GE.AND P0, PT, R6, RZ, PT ;  /* 0x000000ff0600720c */ /* 0x000fda0003f06270 */
[----:B-1----:R-:W-:Y:S05]  /*4e60*/  @!P0 BRA `(.L_x_99) ;  /* 0x0000000800e48947 */ /* 0x002fea0003800000 */
[----:B------:R-:W0:Y:S02]  /*4e70*/  LDCU UR4, c[0x3][URZ] ;  /* 0x00c00000ff0477ac */ /* 0x000e240008000800 */
[----:B0-----:R-:W-:-:S12]  /*4e80*/  UIADD3 UR4, UPT, UPT, UR4, -0x1, URZ ;  /* 0xffffffff04047890 */ /* 0x001fd8000fffe0ff */
.L_x_105:
[----:B------:R-:W-:-:S13]  /*4e90*/  ISETP.LT.AND P0, PT, R6, UR4, PT ;  /* 0x0000000406007c0c */ /* 0x000fda000bf01270 */
[----:B01----:R-:W-:Y:S05]  /*4ea0*/  @!P0 BRA `(.L_x_100) ;  /* 0x0000000800c88947 */ /* 0x003fea0003800000 */
[----:B------:R-:W0:Y:S01]  /*4eb0*/  LDC R11, c[0x3][RZ] ;  /* 0x00c00000ff0b7b82 */ /* 0x000e220000000800 */
[----:B------:R-:W-:Y:S01]  /*4ec0*/  IADD3 R12, PT, PT, -R6, UR4, RZ ;  /* 0x00000004060c7c10 */ /* 0x000fe2000fffe1ff */
[----:B------:R-:W-:Y:S01]  /*4ed0*/  HFMA2 R9, -RZ, RZ, 0, 8.106231689453125e-06 ;  /* 0x00000088ff097431 */ /* 0x000fe200000001ff */
[----:B------:R-:W1:Y:S01]  /*4ee0*/  LDCU UR9, c[0x3][0xc] ;  /* 0x00c00180ff0977ac */ /* 0x000e620008000800 */
[----:B--2-4-:R-:W-:Y:S02]  /*4ef0*/  MOV R13, RZ ;  /* 0x000000ff000d7202 */ /* 0x014fe40000000f00 */
[C---:B------:R-:W-:Y:S01]  /*4f00*/  ISETP.GT.AND P0, PT, R12.reuse, RZ, PT ;  /* 0x000000ff0c00720c */ /* 0x040fe20003f04270 */
[----:B------:R-:W-:Y:S01]  /*4f10*/  UIMAD UR7, UR4, 0x4, UR11 ;  /* 0x00000004040778a4 */ /* 0x000fe2000f8e020b */
[----:B------:R-:W-:Y:S01]  /*4f20*/  LEA R9, R12, R9, 0x2 ;  /* 0x000000090c097211 */ /* 0x000fe200078e10ff */
[CC--:B0-----:R-:W-:Y:S02]  /*4f30*/  IMAD R7, R6.reuse, R11.reuse, R11 ;  /* 0x0000000b06077224 */ /* 0x0c1fe400078e020b */
[----:B------:R-:W-:-:S03]  /*4f40*/  IMAD R11, R6, R11, UR4 ;  /* 0x00000004060b7e24 */ /* 0x000fc6000f8e020b */
[----:B------:R-:W-:Y:S02]  /*4f50*/  IADD3 R7, PT, PT, R7, UR4, RZ ;  /* 0x0000000407077c10 */ /* 0x000fe4000fffe0ff */
[-C--:B------:R-:W-:Y:S02]  /*4f60*/  LEA R11, R11, R8.reuse, 0x2 ;  /* 0x000000080b0b7211 */ /* 0x080fe400078e10ff */
[----:B------:R-:W-:Y:S01]  /*4f70*/  LEA R7, R7, R8, 0x2 ;  /* 0x0000000807077211 */ /* 0x000fe200078e10ff */
[----:B-1----:R-:W-:Y:S06]  /*4f80*/  @!P0 BRA `(.L_x_101) ;  /* 0x0000000800288947 */ /* 0x002fec0003800000 */
[----:B------:R-:W-:Y:S02]  /*4f90*/  ISETP.GT.AND P6, PT, R12, 0x3, PT ;  /* 0x000000030c00780c */ /* 0x000fe40003fc4270 */
[----:B------:R-:W-:-:S11]  /*4fa0*/  PLOP3.LUT P0, PT, PT, PT, PT, 0x80, 0x8 ;  /* 0x000000000008781c */ /* 0x000fd60003f0f070 */
[----:B------:R-:W-:Y:S05]  /*4fb0*/  @!P6 BRA `(.L_x_102) ;  /* 0x000000040058e947 */ /* 0x000fea0003800000 */
[----:B------:R-:W-:Y:S01]  /*4fc0*/  PLOP3.LUT P0, PT, PT, PT, PT, 0x8, 0x80 ;  /* 0x000000000080781c */ /* 0x000fe20003f0e170 */
[----:B------:R-:W0:Y:S01]  /*4fd0*/  LDCU UR8, c[0x3][0xc] ;  /* 0x00c00180ff0877ac */ /* 0x000e220008000800 */
[----:B------:R-:W-:-:S11]  /*4fe0*/  NOP ;  /* 0x0000000000007918 */ /* 0x000fd60000000000 */
.L_x_103:
[----:B------:R-:W0:Y:S04]  /*4ff0*/  LDL R20, [R11] ;  /* 0x000000000b147983 */ /* 0x000e280000100800 */
[----:B---3--:R-:W2:Y:S04]  /*5000*/  LDL R17, [R7] ;  /* 0x0000000007117983 */ /* 0x008ea80000100800 */
[----:B------:R-:W3:Y:S01]  /*5010*/  LDL R16, [UR7] ;  /* 0x00000007ff107983 */ /* 0x000ee20008100800 */
[----:B------:R-:W2:Y:S01]  /*5020*/  LDC R18, c[0x3][R9+-0x4] ;  /* 0x00ffff0009127b82 */ /* 0x000ea20000000800 */
[----:B0-----:R-:W-:-:S02]  /*5030*/  FMUL.FTZ R21, R20, UR8 ;  /* 0x0000000814157c20 */ /* 0x001fc40008410000 */
[----:B------:R-:W0:Y:S01]  /*5040*/  MUFU.RCP R20, R20 ;  /* 0x0000001400147308 */ /* 0x000e220000001000 */
[----:B-12---:R-:W-:-:S04]  /*5050*/  FMUL.FTZ R19, R18, R17 ;  /* 0x0000001112137220 */ /* 0x006fc80000410000 */
[----:B---3--:R-:W-:-:S03]  /*5060*/  FFMA.FTZ R13, R16, R19, R13 ;  /* 0x00000013100d7223 */ /* 0x008fc6000001000d */
[----:B------:R-:W1:Y:S01]  /*5070*/  F2F.F64.F32 R14, R21 ;  /* 0x00000015000e7310 */ /* 0x000e620000201800 */
[----:B------:R-:W-:Y:S01]  /*5080*/  FMUL.FTZ R19, R18, R13 ;  /* 0x0000000d12137220 */ /* 0x000fe20000410000 */
[----:B0-----:R-:W-:Y:S01]  /*5090*/  FMUL.FTZ R17, R17, R20 ;  /* 0x0000001411117220 */ /* 0x001fe20000410000 */
[----:B-1----:R-:W-:-:S10]  /*50a0*/  DADD R14, R14, 1 ;  /* 0x3ff000000e0e7429 */ /* 0x002fd40000000000 */
[----:B------:R-:W0:Y:S08]  /*50b0*/  F2F.F32.F64 R14, R14 ;  /* 0x0000000e000e7310 */ /* 0x000e300000301000 */
[----:B0-----:R-:W0:Y:S02]  /*50c0*/  MUFU.RCP R22, R14 ;  /* 0x0000000e00167308 */ /* 0x001e240000001000 */
[----:B0-----:R-:W-:-:S04]  /*50d0*/  FMUL.FTZ R22, R22, UR8 ;  /* 0x0000000816167c20 */ /* 0x001fc80008410000 */
[----:B------:R-:W-:-:S04]  /*50e0*/  FMUL.FTZ R19, R22, R19 ;  /* 0x0000001316137220 */ /* 0x000fc80000410000 */
[----:B------:R-:W-:-:S04]  /*50f0*/  FMUL.FTZ R19, R22, R19 ;  /* 0x0000001316137220 */ /* 0x000fc80000410000 */
[----:B------:R-:W-:Y:S02]  /*5100*/  FFMA.FTZ R19, R16, R17, R19 ;  /* 0x0000001110137223 */ /* 0x000fe40000010013 */
[----:B------:R-:W2:Y:S04]  /*5110*/  LDL R16, [UR7+-0x4] ;  /* 0xfffffc07ff107983 */ /* 0x000ea80008100800 */
[----:B------:R0:W-:Y:S04]  /*5120*/  STL [UR7], R19 ;  /* 0x00000013ff007987 */ /* 0x0001e80008100807 */
[----:B------:R-:W3:Y:S04]  /*5130*/  LDL R21, [R11+-0x4] ;  /* 0xfffffc000b157983 */ /* 0x000ee80000100800 */
[----:B------:R-:W0:Y:S01]  /*5140*/  LDL R17, [R7+-0x4] ;  /* 0xfffffc0007117983 */ /* 0x000e220000100800 */
[----:B------:R-:W0:Y:S01]  /*5150*/  LDC R18, c[0x3][R9+-0x8] ;  /* 0x00fffe0009127b82 */ /* 0x000e220000000800 */
[----:B---3--:R-:W-:-:S04]  /*5160*/  FMUL.FTZ R20, R21, UR8 ;  /* 0x0000000815147c20 */ /* 0x008fc80008410000 */
[----:B------:R-:W1:Y:S02]  /*5170*/  F2F.F64.F32 R14, R20 ;  /* 0x00000014000e7310 */ /* 0x000e640000201800 */
[----:B-1----:R-:W-:-:S10]  /*5180*/  DADD R14, R14, 1 ;  /* 0x3ff000000e0e7429 */ /* 0x002fd40000000000 */
[----:B------:R-:W1:Y:S01]  /*5190*/  F2F.F32.F64 R14, R14 ;  /* 0x0000000e000e7310 */ /* 0x000e620000301000 */
[----:B0-----:R-:W-:-:S07]  /*51a0*/  FMUL.FTZ R19, R18, R17 ;  /* 0x0000001112137220 */ /* 0x001fce0000410000 */
[----:B-1----:R-:W0:Y:S01]  /*51b0*/  MUFU.RCP R22, R14 ;  /* 0x0000000e00167308 */ /* 0x002e220000001000 */
[----:B--2---:R-:W-:-:S07]  /*51c0*/  FFMA.FTZ R13, R16, R19, R13 ;  /* 0x00000013100d7223 */ /* 0x004fce000001000d */
[----:B------:R-:W1:Y:S01]  /*51d0*/  MUFU.RCP R24, R21 ;  /* 0x0000001500187308 */ /* 0x000e620000001000 */
[----:B------:R-:W-:Y:S01]  /*51e0*/  FMUL.FTZ R19, R18, R13 ;  /* 0x0000000d12137220 */ /* 0x000fe20000410000 */
[----:B0-----:R-:W-:-:S04]  /*51f0*/  FMUL.FTZ R22, R22, UR8 ;  /* 0x0000000816167c20 */ /* 0x001fc80008410000 */
[----:B------:R-:W-:Y:S01]  /*5200*/  FMUL.FTZ R19, R22, R19 ;  /* 0x0000001316137220 */ /* 0x000fe20000410000 */
[----:B-1----:R-:W-:-:S03]  /*5210*/  FMUL.FTZ R24, R17, R24 ;  /* 0x0000001811187220 */ /* 0x002fc60000410000 */
[----:B------:R-:W-:-:S04]  /*5220*/  FMUL.FTZ R19, R22, R19 ;  /* 0x0000001316137220 */ /* 0x000fc80000410000 */
[----:B------:R-:W-:Y:S02]  /*5230*/  FFMA.FTZ R19, R16, R24, R19 ;  /* 0x0000001810137223 */ /* 0x000fe40000010013 */
[----:B------:R-:W2:Y:S04]  /*5240*/  LDL R16, [UR7+-0x8] ;  /* 0xfffff807ff107983 */ /* 0x000ea80008100800 */
[----:B------:R0:W-:Y:S04]  /*5250*/  STL [UR7+-0x4], R19 ;  /* 0xfffffc13ff007987 */ /* 0x0001e80008100807 */
        /* <DEDUP_REMOVED lines=20> */
[----:B------:R1:W0:Y:S01]  /*53a0*/  LDL R17, [R7+-0xc] ;  /* 0xfffff40007117983 */ /* 0x0002220000100800 */
[----:B------:R4:W0:Y:S01]  /*53b0*/  LDC R18, c[0x3][R9+-0x10] ;  /* 0x00fffc0009127b82 */ /* 0x0008220000000800 */
[----:B------:R-:W-:-:S04]  /*53c0*/  IADD3 R12, PT, PT, R12, -0x4, RZ ;  /* 0xfffffffc0c0c7810 */ /* 0x000fc80007ffe0ff */
[----:B------:R-:W-:Y:S02]  /*53d0*/  ISETP.GT.AND P6, PT, R12, 0x3, PT ;  /* 0x000000030c00780c */ /* 0x000fe40003fc4270 */
[----:B-1----:R-:W-:Y:S02]  /*53e0*/  IADD3 R7, PT, PT, R7, -0x10, RZ ;  /* 0xfffffff007077810 */ /* 0x002fe40007ffe0ff */
[----:B----4-:R-:W-:Y:S02]  /*53f0*/  IADD3 R9, PT, PT, R9, -0x10, RZ ;  /* 0xfffffff009097810 */ /* 0x010fe40007ffe0ff */
[----:B------:R-:W-:Y:S01]  /*5400*/  IADD3 R11, PT, PT, R11, -0x10, RZ ;  /* 0xfffffff00b0b7810 */ /* 0x000fe20007ffe0ff */
        /* <DEDUP_REMOVED lines=13> */
[----:B------:R-:W-:-:S05]  /*54e0*/  FFMA.FTZ R19, R16, R24, R19 ;  /* 0x0000001810137223 */ /* 0x000fca0000010013 */
[----:B------:R1:W-:Y:S01]  /*54f0*/  STL [UR7+-0xc], R19 ;  /* 0xfffff413ff007987 */ /* 0x0003e20008100807 */
[----:B------:R-:W-:Y:S01]  /*5500*/  UIADD3 UR7, UPT, UPT, UR7, -0x10, URZ ;  /* 0xfffffff007077890 */ /* 0x000fe2000fffe0ff */
[----:B------:R-:W-:Y:S11]  /*5510*/  @P6 BRA `(.L_x_103) ;  /* 0xfffffff800b46947 */ /* 0x000ff6000383ffff */
.L_x_102:
[----:B------:R-:W-:-:S13]  /*5520*/  ISETP.GT.AND P6, PT, R12, 0x1, PT ;  /* 0x000000010c00780c */ /* 0x000fda0003fc4270 */
[----:B------:R-:W-:Y:S05]  /*5530*/  @!P6 BRA `(.L_x_104) ;  /* 0x0000000000b4e947 */ /* 0x000fea0003800000 */
[----:B------:R-:W2:Y:S01]  /*5540*/  LDL R20, [R11] ;  /* 0x000000000b147983 */ /* 0x000ea20000100800 */
[----:B------:R-:W2:Y:S03]  /*5550*/  LDCU UR8, c[0x3][0xc] ;  /* 0x00c00180ff0877ac */ /* 0x000ea60008000800 */
[----:B---3--:R-:W1:Y:S04]  /*5560*/  LDL R17, [R7] ;  /* 0x0000000007117983 */ /* 0x008e680000100800 */
[----:B------:R-:W3:Y:S01]  /*5570*/  LDL R16, [UR7] ;  /* 0x00000007ff107983 */ /* 0x000ee20008100800 */
[----:B------:R-:W1:Y:S01]  /*5580*/  LDC R18, c[0x3][R9+-0x4] ;  /* 0x00ffff0009127b82 */ /* 0x000e620000000800 */
[----:B--2---:R-:W-:-:S02]  /*5590*/  FMUL.FTZ R21, R20, UR8 ;  /* 0x0000000814157c20 */ /* 0x004fc40008410000 */
[----:B------:R-:W0:Y:S01]  /*55a0*/  MUFU.RCP R20, R20 ;  /* 0x0000001400147308 */ /* 0x000e220000001000 */
[----:B-1----:R-:W-:-:S04]  /*55b0*/  FMUL.FTZ R19, R18, R17 ;  /* 0x0000001112137220 */ /* 0x002fc80000410000 */
        /* <DEDUP_REMOVED lines=13> */
[----:B------:R1:W3:Y:S04]  /*5690*/  LDL R21, [R11+-0x4] ;  /* 0xfffffc000b157983 */ /* 0x0002e80000100800 */
[----:B------:R4:W0:Y:S01]  /*56a0*/  LDL R17, [R7+-0x4] ;  /* 0xfffffc0007117983 */ /* 0x0008220000100800 */
[----:B------:R5:W0:Y:S01]  /*56b0*/  LDC R18, c[0x3][R9+-0x8] ;  /* 0x00fffe0009127b82 */ /* 0x000a220000000800 */
[----:B------:R-:W-:-:S02]  /*56c0*/  PLOP3.LUT P0, PT, PT, PT, PT, 0x8, 0x80 ;  /* 0x000000000080781c */ /* 0x000fc40003f0e170 */
[----:B------:R-:W-:Y:S02]  /*56d0*/  IADD3 R12, PT, PT, R12, -0x2, RZ ;  /* 0xfffffffe0c0c7810 */ /* 0x000fe40007ffe0ff */
[----:B-1----:R-:W-:Y:S02]  /*56e0*/  IADD3 R11, PT, PT, R11, -0x8, RZ ;  /* 0xfffffff80b0b7810 */ /* 0x002fe40007ffe0ff */
[----:B----4-:R-:W-:Y:S02]  /*56f0*/  IADD3 R7, PT, PT, R7, -0x8, RZ ;  /* 0xfffffff807077810 */ /* 0x010fe40007ffe0ff */
[----:B-----5:R-:W-:Y:S01]  /*5700*/  IADD3 R9, PT, PT, R9, -0x8, RZ ;  /* 0xfffffff809097810 */ /* 0x020fe20007ffe0ff */
        /* <DEDUP_REMOVED lines=15> */
[----:B------:R-:W-:-:S12]  /*5800*/  UIADD3 UR7, UPT, UPT, UR7, -0x8, URZ ;  /* 0xfffffff807077890 */ /* 0x000fd8000fffe0ff */
.L_x_104:
[----:B------:R-:W-:-:S13]  /*5810*/  ISETP.NE.OR P0, PT, R12, RZ, P0 ;  /* 0x000000ff0c00720c */ /* 0x000fda0000705670 */
[----:B------:R-:W-:Y:S05]  /*5820*/  @!P0 BRA `(.L_x_100) ;  /* 0x0000000000688947 */ /* 0x000fea0003800000 */
.L_x_101:
[----:B01----:R-:W2:Y:S04]  /*5830*/  LDL R19, [R11] ;  /* 0x000000000b137983 */ /* 0x003ea80000100800 */
[----:B---3--:R0:W3:Y:S04]  /*5840*/  LDL R17, [R7] ;  /* 0x0000000007117983 */ /* 0x0080e80000100800 */
[----:B------:R-:W4:Y:S01]  /*5850*/  LDL R16, [UR7] ;  /* 0x00000007ff107983 */ /* 0x000f220008100800 */
[----:B------:R1:W3:Y:S01]  /*5860*/  LDC R26, c[0x3][R9+-0x4] ;  /* 0x00ffff00091a7b82 */ /* 0x0002e20000000800 */
[----:B------:R-:W-:-:S02]  /*5870*/  IADD3 R12, PT, PT, R12, -0x1, RZ ;  /* 0xffffffff0c0c7810 */ /* 0x000fc40007ffe0ff */
[----:B0-----:R-:W-:Y:S02]  /*5880*/  IADD3 R7, PT, PT, R7, -0x4, RZ ;  /* 0xfffffffc07077810 */ /* 0x001fe40007ffe0ff */
[----:B------:R-:W-:Y:S02]  /*5890*/  ISETP.NE.AND P0, PT, R12, RZ, PT ;  /* 0x000000ff0c00720c */ /* 0x000fe40003f05270 */
[----:B------:R-:W-:Y:S02]  /*58a0*/  IADD3 R11, PT, PT, R11, -0x4, RZ ;  /* 0xfffffffc0b0b7810 */ /* 0x000fe40007ffe0ff */
[----:B-1----:R-:W-:Y:S01]  /*58b0*/  IADD3 R9, PT, PT, R9, -0x4, RZ ;  /* 0xfffffffc09097810 */ /* 0x002fe20007ffe0ff */
[----:B--2---:R-:W-:Y:S01]  /*58c0*/  FMUL.FTZ R20, R19, UR9 ;  /* 0x0000000913147c20 */ /* 0x004fe20008410000 */
[----:B------:R-:W0:Y:S01]  /*58d0*/  MUFU.RCP R24, R19 ;  /* 0x0000001300187308 */ /* 0x000e220000001000 */
[----:B---3--:R-:W-:-:S04]  /*58e0*/  FMUL.FTZ R18, R17, R26 ;  /* 0x0000001a11127220 */ /* 0x008fc80000410000 */
[----:B----4-:R-:W-:-:S03]  /*58f0*/  FFMA.FTZ R13, R16, R18, R13 ;  /* 0x00000012100d7223 */ /* 0x010fc6000001000d */
        /* <DEDUP_REMOVED lines=9> */
[----:B------:R-:W-:-:S05]  /*5990*/  FFMA.FTZ R17, R16, R17, R21 ;  /* 0x0000001110117223 */ /* 0x000fca0000010015 */
[----:B------:R0:W-:Y:S01]  /*59a0*/  STL [UR7], R17 ;  /* 0x00000011ff007987 */ /* 0x0001e20008100807 */
[----:B------:R-:W-:Y:S01]  /*59b0*/  UIADD3 UR7, UPT, UPT, UR7, -0x4, URZ ;  /* 0xfffffffc07077890 */ /* 0x000fe2000fffe0ff */
[----:B------:R-:W-:Y:S11]  /*59c0*/  @P0 BRA `(.L_x_101) ;  /* 0xfffffffc00980947 */ /* 0x000ff6000383ffff */
.L_x_100:
[----:B------:R-:W-:-:S04]  /*59d0*/  IADD3 R6, PT, PT, R6, -0x1, RZ ;  /* 0xffffffff06067810 */ /* 0x000fc80007ffe0ff */
[----:B------:R-:W-:-:S13]  /*59e0*/  ISETP.NE.AND P0, PT, R6, -0x1, PT ;  /* 0xffffffff0600780c */ /* 0x000fda0003f05270 */
[----:B------:R-:W-:Y:S05]  /*59f0*/  @P0 BRA `(.L_x_105) ;  /* 0xfffffff400240947 */ /* 0x000fea000383ffff */
.L_x_99:
[----:B------:R-:W5:Y:S01]  /*5a00*/  LDL R11, [R1+0x13c] ;  /* 0x00013c00010b7983 */ /* 0x000f620000100800 */
[----:B------:R-:W-:Y:S02]  /*5a10*/  IADD3 R0, PT, PT, R0, UR6, RZ ;  /* 0x0000000600007c10 */ /* 0x000fe4000fffe0ff */
[----:B------:R-:W-:Y:S02]  /*5a20*/  MOV R9, UR6 ;  /* 0x0000000600097c02 */ /* 0x000fe40008000f00 */
[----:B------:R-:W-:Y:S02]  /*5a30*/  ISETP.GT.AND P0, PT, R0, 0xfff, PT ;  /* 0x00000fff0000780c */ /* 0x000fe40003f04270 */
[----:B------:R-:W-:Y:S01]  /*5a40*/  MOV R7, UR6 ;  /* 0x0000000600077c02 */ /* 0x000fe20008000f00 */
[----:B------:R-:W-:Y:S01]  /*5a50*/  IMAD.WIDE.U32 R2, R9, 0x4, R2 ;  /* 0x0000000409027825 */ /* 0x000fe200078e0002 */
[----:B-----5:R5:W-:Y:S03]  /*5a60*/  STG.E desc[UR12][R4.64], R11 ;  /* 0x0000000b04007986 */ /* 0x020be6000c10190c */
[----:B-----5:R-:W-:-:S06]  /*5a70*/  IMAD.WIDE.U32 R4, R7, 0x4, R4 ;  /* 0x0000000407047825 */ /* 0x020fcc00078e0004 */
[----:B------:R-:W-:Y:S05]  /*5a80*/  @!P0 BRA `(.L_x_106) ;  /* 0xffffffa400fc8947 */ /* 0x000fea000383ffff */
[----:B------:R-:W-:Y:S05]  /*5a90*/  EXIT ;  /* 0x000000000000794d */ /* 0x000fea0003800000 */
.L_x_107:
        /* <DEDUP_REMOVED lines=14> */
.L_x_109:


//--------------------- .nv.shared.reserved.0     --------------------------
	.section	.nv.shared.reserved.0,"aw",@nobits
	.weak		__nv_reservedSMEM_offset_0_alias
	.size		__nv_reservedSMEM_offset_0_alias, 0, 64
	.other		__nv_reservedSMEM_offset_0_alias,@"STO_CUDA_RESERVED_SHARED STV_DEFAULT"
__nv_reservedSMEM_offset_0_alias:
	.zero		0
	.zero		64


//--------------------- .nv.constant0._Z29Pathcalc_Portfolio_KernelGPU2Pf --------------------------
	.section	.nv.constant0._Z29Pathcalc_Portfolio_KernelGPU2Pf,"a",@progbits
	.sectionflags	@""
	.align	4
.nv.constant0._Z29Pathcalc_Portfolio_KernelGPU2Pf:
	.zero		904


//--------------------- .nv.constant0._Z28Pathcalc_Portfolio_KernelGPUPfS_ --------------------------
	.section	.nv.constant0._Z28Pathcalc_Portfolio_KernelGPUPfS_,"a",@progbits
	.sectionflags	@""
	.align	4
.nv.constant0._Z28Pathcalc_Portfolio_KernelGPUPfS_:
	.zero		912


//--------------------- SYMBOLS --------------------------

	.type		.nv.reservedSmem.offset0,@object
	.size		.nv.reservedSmem.offset0,0x4
